def matmul_kernel(
    a_ptr,
    b_ptr,
    c_ptr,
    M,
    N,
    K,
    stride_am,
    stride_ak,
    stride_bk,
    stride_bn,
    stride_cm,
    stride_cn,
    BLOCK_M: tl.constexpr,
    BLOCK_N: tl.constexpr,
    BLOCK_K: tl.constexpr,
    GROUP_M: tl.constexpr,
):
    pid = tl.program_id(axis=0)
    num_pid_m = tl.cdiv(M, BLOCK_M)
    num_pid_n = tl.cdiv(N, BLOCK_N)
    num_pid_in_group = GROUP_M * num_pid_n
    group_id = pid // num_pid_in_group
    first_pid_m = group_id * GROUP_M
    group_size_m = min(num_pid_m - first_pid_m, GROUP_M)
    pid_m = first_pid_m + ((pid % num_pid_in_group) % group_size_m)
    pid_n = (pid % num_pid_in_group) // group_size_m

    offs_am = (pid_m * BLOCK_M + tl.arange(0, BLOCK_M)) % M
    offs_bn = (pid_n * BLOCK_N + tl.arange(0, BLOCK_N)) % N
    offs_k = tl.arange(0, BLOCK_K)
    a_ptrs = a_ptr + offs_am[:, None] * stride_am + offs_k[None, :] * stride_ak
    b_ptrs = b_ptr + offs_k[:, None] * stride_bk + offs_bn[None, :] * stride_bn

    acc = tl.zeros((BLOCK_M, BLOCK_N), dtype=tl.float32)
    for kk in range(0, tl.cdiv(K, BLOCK_K)):
        a = tl.load(a_ptrs, mask=offs_k[None, :] < K - kk * BLOCK_K, other=0.0)
        b = tl.load(b_ptrs, mask=offs_k[:, None] < K - kk * BLOCK_K, other=0.0)
        acc = tl.dot(a, b, acc)
        a_ptrs += BLOCK_K * stride_ak
        b_ptrs += BLOCK_K * stride_bk

    c = acc.to(c_ptr.dtype.element_ty)
    offs_cm = pid_m * BLOCK_M + tl.arange(0, BLOCK_M)
    offs_cn = pid_n * BLOCK_N + tl.arange(0, BLOCK_N)
    c_ptrs = c_ptr + offs_cm[:, None] * stride_cm + offs_cn[None, :] * stride_cn
    mask = (offs_cm[:, None] < M) & (offs_cn[None, :] < N)
    tl.store(c_ptrs, c, mask=mask)

# config = {"BLOCK_K": 32, "BLOCK_M": 64, "BLOCK_N": 128, "GROUP_M": 4, "arch": "sm_100", "dtype": "fp32", "num_ctas": 1, "num_stages": 3, "num_warps": 4}
# arch = sm_100


// ===== COMPILED SASS (sm_100a) =====

	.target	sm_100a

	.elftype	@"ET_EXEC"


//--------------------- .note.nv.tkinfo           --------------------------
	.section	.note.nv.tkinfo,"",@"SHT_NOTE"
	.sectionflags	@"SHF_NOTE_NV_TKINFO"
	.tkinfo
        /*0018*/ 	.word	0x00000081
        /*0030*/ 	.string	""
        /*0030*/ 	.string	"ptxas-blackwell"
        /*0030*/ 	.string	"Cuda compilation tools, release 12.9, V12.9.86"
        /*0030*/ 	.string	"Build cuda_12.9.r12.9/compiler.36037853_0"
        /*0030*/ 	.string	"-v  -suppress-debug-info  -lineinfo  -arch sm_100a "



//--------------------- .note.nv.cuver            --------------------------
	.section	.note.nv.cuver,"",@"SHT_NOTE"
	.sectionflags	@"SHF_NOTE_NV_CUVER"
        /*0018*/ 	.short	0x0001
        /*001a*/ 	.short	0x0064
        /*001c*/ 	.short	0x0001
        /*001e*/ 	.short	0x0000
        /*0020*/ 	.short	0x0001
        /*0022*/ 	.short	0x0000


//--------------------- .nv.info                  --------------------------
	.section	.nv.info,"",@"SHT_CUDA_INFO"
	.align	4


	//----- nvinfo : EIATTR_REGCOUNT
	.align		4
        /*0000*/ 	.byte	0x04, 0x2f
        /*0002*/ 	.short	(.L_4 - .L_3)
	.align		4
.L_3:
        /*0004*/ 	.word	index@(matmul_kernel)
        /*0008*/ 	.word	0x000000d8


	//----- nvinfo : EIATTR_FRAME_SIZE
	.align		4
.L_4:
        /*000c*/ 	.byte	0x04, 0x11
        /*000e*/ 	.short	(.L_6 - .L_5)
	.align		4
.L_5:
        /*0010*/ 	.word	index@($__internal_2_$__cuda_sm10x_tcgen05_guardrail_trap_unallocated_columns_being_dealloced)
        /*0014*/ 	.word	0x00000000


	//----- nvinfo : EIATTR_FRAME_SIZE
	.align		4
.L_6:
        /*0018*/ 	.byte	0x04, 0x11
        /*001a*/ 	.short	(.L_8 - .L_7)
	.align		4
.L_7:
        /*001c*/ 	.word	index@($__internal_1_$__cuda_sm10x_tcgen05_guardrail_trap_phase_invalid_during_alloc)
        /*0020*/ 	.word	0x00000000


	//----- nvinfo : EIATTR_FRAME_SIZE
	.align		4
.L_8:
        /*0024*/ 	.byte	0x04, 0x11
        /*0026*/ 	.short	(.L_10 - .L_9)
	.align		4
.L_9:
        /*0028*/ 	.word	index@($__internal_0_$__cuda_sm10x_tcgen05_guardrail_trap_col_being_dealloced_not_returned_by_alloc)
        /*002c*/ 	.word	0x00000000


	//----- nvinfo : EIATTR_FRAME_SIZE
	.align		4
.L_10:
        /*0030*/ 	.byte	0x04, 0x11
        /*0032*/ 	.short	(.L_12 - .L_11)
	.align		4
.L_11:
        /*0034*/ 	.word	index@(matmul_kernel)
        /*0038*/ 	.word	0x00000000


	//----- nvinfo : EIATTR_MIN_STACK_SIZE
	.align		4
.L_12:
        /*003c*/ 	.byte	0x04, 0x12
        /*003e*/ 	.short	(.L_14 - .L_13)
	.align		4
.L_13:
        /*0040*/ 	.word	index@(matmul_kernel)
        /*0044*/ 	.word	0x00000000
.L_14:


//--------------------- .nv.info.matmul_kernel    --------------------------
	.section	.nv.info.matmul_kernel,"",@"SHT_CUDA_INFO"
	.sectionflags	@""
	.align	4


	//----- nvinfo : EIATTR_CUDA_API_VERSION
	.align		4
        /*0000*/ 	.byte	0x04, 0x37
        /*0002*/ 	.short	(.L_16 - .L_15)
.L_15:
        /*0004*/ 	.word	0x00000081


	//----- nvinfo : EIATTR_KPARAM_INFO
	.align		4
.L_16:
        /*0008*/ 	.byte	0x04, 0x17
        /*000a*/ 	.short	(.L_18 - .L_17)
.L_17:
        /*000c*/ 	.word	0x00000000
        /*0010*/ 	.short	0x000d
        /*0012*/ 	.short	0x0048
        /*0014*/ 	.byte	0x00, 0xf4, 0x21, 0x00


	//----- nvinfo : EIATTR_KPARAM_INFO
	.align		4
.L_18:
        /*0018*/ 	.byte	0x04, 0x17
        /*001a*/ 	.short	(.L_20 - .L_19)
.L_19:
        /*001c*/ 	.word	0x00000000
        /*0020*/ 	.short	0x000c
        /*0022*/ 	.short	0x0040
        /*0024*/ 	.byte	0x00, 0xf4, 0x21, 0x00


	//----- nvinfo : EIATTR_KPARAM_INFO
	.align		4
.L_20:
        /*0028*/ 	.byte	0x04, 0x17
        /*002a*/ 	.short	(.L_22 - .L_21)
.L_21:
        /*002c*/ 	.word	0x00000000
        /*0030*/ 	.short	0x000b
        /*0032*/ 	.short	0x0038
        /*0034*/ 	.byte	0x00, 0xf0, 0x11, 0x00


	//----- nvinfo : EIATTR_KPARAM_INFO
	.align		4
.L_22:
        /*0038*/ 	.byte	0x04, 0x17
        /*003a*/ 	.short	(.L_24 - .L_23)
.L_23:
        /*003c*/ 	.word	0x00000000
        /*0040*/ 	.short	0x000a
        /*0042*/ 	.short	0x0034
        /*0044*/ 	.byte	0x00, 0xf0, 0x11, 0x00


	//----- nvinfo : EIATTR_KPARAM_INFO
	.align		4
.L_24:
        /*0048*/ 	.byte	0x04, 0x17
        /*004a*/ 	.short	(.L_26 - .L_25)
.L_25:
        /*004c*/ 	.word	0x00000000
        /*0050*/ 	.short	0x0009
        /*0052*/ 	.short	0x0030
        /*0054*/ 	.byte	0x00, 0xf0, 0x11, 0x00


	//----- nvinfo : EIATTR_KPARAM_INFO
	.align		4
.L_26:
        /*0058*/ 	.byte	0x04, 0x17
        /*005a*/ 	.short	(.L_28 - .L_27)
.L_27:
        /*005c*/ 	.word	0x00000000
        /*0060*/ 	.short	0x0008
        /*0062*/ 	.short	0x002c
        /*0064*/ 	.byte	0x00, 0xf0, 0x11, 0x00


	//----- nvinfo : EIATTR_KPARAM_INFO
	.align		4
.L_28:
        /*0068*/ 	.byte	0x04, 0x17
        /*006a*/ 	.short	(.L_30 - .L_29)
.L_29:
        /*006c*/ 	.word	0x00000000
        /*0070*/ 	.short	0x0007
        /*0072*/ 	.short	0x0028
        /*0074*/ 	.byte	0x00, 0xf0, 0x11, 0x00


	//----- nvinfo : EIATTR_KPARAM_INFO
	.align		4
.L_30:
        /*0078*/ 	.byte	0x04, 0x17
        /*007a*/ 	.short	(.L_32 - .L_31)
.L_31:
        /*007c*/ 	.word	0x00000000
        /*0080*/ 	.short	0x0006
        /*0082*/ 	.short	0x0024
        /*0084*/ 	.byte	0x00, 0xf0, 0x11, 0x00


	//----- nvinfo : EIATTR_KPARAM_INFO
	.align		4
.L_32:
        /*0088*/ 	.byte	0x04, 0x17
        /*008a*/ 	.short	(.L_34 - .L_33)
.L_33:
        /*008c*/ 	.word	0x00000000
        /*0090*/ 	.short	0x0005
        /*0092*/ 	.short	0x0020
        /*0094*/ 	.byte	0x00, 0xf0, 0x11, 0x00


	//----- nvinfo : EIATTR_KPARAM_INFO
	.align		4
.L_34:
        /*0098*/ 	.byte	0x04, 0x17
        /*009a*/ 	.short	(.L_36 - .L_35)
.L_35:
        /*009c*/ 	.word	0x00000000
        /*00a0*/ 	.short	0x0004
        /*00a2*/ 	.short	0x001c
        /*00a4*/ 	.byte	0x00, 0xf0, 0x11, 0x00


	//----- nvinfo : EIATTR_KPARAM_INFO
	.align		4
.L_36:
        /*00a8*/ 	.byte	0x04, 0x17
        /*00aa*/ 	.short	(.L_38 - .L_37)
.L_37:
        /*00ac*/ 	.word	0x00000000
        /*00b0*/ 	.short	0x0003
        /*00b2*/ 	.short	0x0018
        /*00b4*/ 	.byte	0x00, 0xf0, 0x11, 0x00


	//----- nvinfo : EIATTR_KPARAM_INFO
	.align		4
.L_38:
        /*00b8*/ 	.byte	0x04, 0x17
        /*00ba*/ 	.short	(.L_40 - .L_39)
.L_39:
        /*00bc*/ 	.word	0x00000000
        /*00c0*/ 	.short	0x0002
        /*00c2*/ 	.short	0x0010
        /*00c4*/ 	.byte	0x00, 0xf4, 0x21, 0x00


	//----- nvinfo : EIATTR_KPARAM_INFO
	.align		4
.L_40:
        /*00c8*/ 	.byte	0x04, 0x17
        /*00ca*/ 	.short	(.L_42 - .L_41)
.L_41:
        /*00cc*/ 	.word	0x00000000
        /*00d0*/ 	.short	0x0001
        /*00d2*/ 	.short	0x0008
        /*00d4*/ 	.byte	0x00, 0xf4, 0x21, 0x00


	//----- nvinfo : EIATTR_KPARAM_INFO
	.align		4
.L_42:
        /*00d8*/ 	.byte	0x04, 0x17
        /*00da*/ 	.short	(.L_44 - .L_43)
.L_43:
        /*00dc*/ 	.word	0x00000000
        /*00e0*/ 	.short	0x0000
        /*00e2*/ 	.short	0x0000
        /*00e4*/ 	.byte	0x00, 0xf4, 0x21, 0x00


	//----- nvinfo : EIATTR_AT_ENTRY_FRAGMENTS
	.align		4
.L_44:
        /*00e8*/ 	.byte	0x04, 0x4f
        /*00ea*/ 	.short	(.L_46 - .L_45)


	//   ....[0]....
.L_45:
        /*00ec*/ 	.word	0x00000004


	//----- nvinfo : EIATTR_RESERVED_SMEM_USED
	.align		4
.L_46:
        /*00f0*/ 	.byte	0x01, 0x41
	.zero		2


	//----- nvinfo : EIATTR_SPARSE_MMA_MASK
	.align		4
        /*00f4*/ 	.byte	0x03, 0x50
        /*00f6*/ 	.short	0x0000


	//----- nvinfo : EIATTR_TCGEN05_1CTA_USED
	.align		4
        /*00f8*/ 	.byte	0x01, 0x51
	.zero		2


	//----- nvinfo : EIATTR_MAXREG_COUNT
	.align		4
        /*00fc*/ 	.byte	0x03, 0x1b
        /*00fe*/ 	.short	0x00ff


	//----- nvinfo : EIATTR_NUM_BARRIERS
	.align		4
        /*0100*/ 	.byte	0x02, 0x4c
        /*0102*/ 	.byte	0x01
	.zero		1


	//----- nvinfo : EIATTR_INT_WARP_WIDE_INSTR_OFFSETS
	.align		4
        /*0104*/ 	.byte	0x04, 0x31
        /*0106*/ 	.short	(.L_48 - .L_47)


	//   ....[0]....
.L_47:
        /*0108*/ 	.word	0x00002ff0


	//   ....[1]....
        /*010c*/ 	.word	0x00003020


	//   ....[2]....
        /*0110*/ 	.word	0x00003140


	//   ....[3]....
        /*0114*/ 	.word	0x000096d0


	//   ....[4]....
        /*0118*/ 	.word	0x00009720


	//----- nvinfo : EIATTR_COOP_GROUP_MASK_REGIDS
	.align		4
.L_48:
        /*011c*/ 	.byte	0x04, 0x29
        /*011e*/ 	.short	(.L_50 - .L_49)


	//   ....[0]....
.L_49:
        /*0120*/ 	.word	0xffffffff


	//   ....[1]....
        /*0124*/ 	.word	0xffffffff


	//   ....[2]....
        /*0128*/ 	.word	0xffffffff


	//   ....[3]....
        /*012c*/ 	.word	0xffffffff


	//----- nvinfo : EIATTR_COOP_GROUP_INSTR_OFFSETS
	.align		4
.L_50:
        /*0130*/ 	.byte	0x04, 0x28
        /*0132*/ 	.short	(.L_52 - .L_51)


	//   ....[0]....
.L_51:
        /*0134*/ 	.word	0x00000060


	//   ....[1]....
        /*0138*/ 	.word	0x00000320


	//   ....[2]....
        /*013c*/ 	.word	0x00009560


	//   ....[3]....
        /*0140*/ 	.word	0x000097d0


	//----- nvinfo : EIATTR_VRC_CTA_INIT_COUNT
	.align		4
.L_52:
        /*0144*/ 	.byte	0x02, 0x4a
        /*0146*/ 	.byte	0x80
	.zero		1


	//----- nvinfo : EIATTR_MBARRIER_INSTR_OFFSETS
	.align		4
        /*0148*/ 	.byte	0x04, 0x39
        /*014a*/ 	.short	(.L_54 - .L_53)


	//   ....[0]....
.L_53:
        /*014c*/ 	.word	0x00003230
        /*0150*/ 	.word	0x000000ff
        /*0154*/ 	.word	0x00000000
        /*0158*/ 	.short	0x0100
        /*015a*/ 	.byte	0x0c
	.zero		1


	//   ....[1]....
        /*015c*/ 	.word	0x00003310
        /*0160*/ 	.word	0x000000ff
        /*0164*/ 	.word	0x00012008
        /*0168*/ 	.short	0x0100
        /*016a*/ 	.byte	0x0a
	.zero		1


	//   ....[2]....
        /*016c*/ 	.word	0x000064c0
        /*0170*/ 	.word	0x000000ff
        /*0174*/ 	.word	0x00000000
        /*0178*/ 	.short	0x010a
        /*017a*/ 	.byte	0x0d
	.zero		1


	//   ....[3]....
        /*017c*/ 	.word	0x000074e0
        /*0180*/ 	.word	0x000000ff
        /*0184*/ 	.word	0x00000000
        /*0188*/ 	.short	0x010a
        /*018a*/ 	.byte	0x0c
	.zero		1


	//   ....[4]....
        /*018c*/ 	.word	0x00007600
        /*0190*/ 	.word	0x000000ff
        /*0194*/ 	.word	0x00012000
        /*0198*/ 	.short	0x0108
        /*019a*/ 	.byte	0x0a
	.zero		1


	//   ....[5]....
        /*019c*/ 	.word	0x000076e0
        /*01a0*/ 	.word	0x000000ff
        /*01a4*/ 	.word	0x00012008
        /*01a8*/ 	.short	0x0108
        /*01aa*/ 	.byte	0x0a
	.zero		1


	//   ....[6]....
        /*01ac*/ 	.word	0x000097f0
        /*01b0*/ 	.word	0x000000ff
        /*01b4*/ 	.word	0x00000000
        /*01b8*/ 	.short	0x010a
        /*01ba*/ 	.byte	0x0d
	.zero		1


	//   ....[7]....
        /*01bc*/ 	.word	0x00009820
        /*01c0*/ 	.word	0x000000ff
        /*01c4*/ 	.word	0x00000000
        /*01c8*/ 	.short	0x010a
        /*01ca*/ 	.byte	0x0c
	.zero		1


	//----- nvinfo : EIATTR_NUM_MBARRIERS
	.align		4
.L_54:
        /*01cc*/ 	.byte	0x03, 0x38
        /*01ce*/ 	.short	0x0002


	//----- nvinfo : EIATTR_EXIT_INSTR_OFFSETS
	.align		4
        /*01d0*/ 	.byte	0x04, 0x1c
        /*01d2*/ 	.short	(.L_56 - .L_55)


	//   ....[0]....
.L_55:
        /*01d4*/ 	.word	0x000097e0


	//----- nvinfo : EIATTR_REQNTID
	.align		4
.L_56:
        /*01d8*/ 	.byte	0x04, 0x10
        /*01da*/ 	.short	(.L_58 - .L_57)
.L_57:
        /*01dc*/ 	.word	0x00000080
        /*01e0*/ 	.word	0x00000001
        /*01e4*/ 	.word	0x00000001


	//----- nvinfo : EIATTR_CRS_STACK_SIZE
	.align		4
.L_58:
        /*01e8*/ 	.byte	0x04, 0x1e
        /*01ea*/ 	.short	(.L_60 - .L_59)
.L_59:
        /*01ec*/ 	.word	0x00000000


	//----- nvinfo : EIATTR_CBANK_PARAM_SIZE
	.align		4
.L_60:
        /*01f0*/ 	.byte	0x03, 0x19
        /*01f2*/ 	.short	0x0050


	//----- nvinfo : EIATTR_PARAM_CBANK
	.align		4
        /*01f4*/ 	.byte	0x04, 0x0a
        /*01f6*/ 	.short	(.L_62 - .L_61)
	.align		4
.L_61:
        /*01f8*/ 	.word	index@(.nv.constant0.matmul_kernel)
        /*01fc*/ 	.short	0x0380
        /*01fe*/ 	.short	0x0050


	//----- nvinfo : EIATTR_SW_WAR
	.align		4
.L_62:
        /*0200*/ 	.byte	0x04, 0x36
        /*0202*/ 	.short	(.L_64 - .L_63)
.L_63:
        /*0204*/ 	.word	0x00000008
.L_64:


//--------------------- .nv.compat                --------------------------
	.section	.nv.compat,"",@"SHT_CUDA_COMPAT_INFO"
	.align	4
        /*0000*/ 	.byte	0x02, 0x02, 0x02, 0x00, 0x02, 0x05, 0x05, 0x00, 0x02, 0x03, 0x00, 0x00, 0x02, 0x06, 0x01, 0x00


//--------------------- .nv.callgraph             --------------------------
	.section	.nv.callgraph,"",@"SHT_CUDA_CALLGRAPH"
	.align	4
	.sectionentsize	8
	.align		4
        /*0000*/ 	.word	0x00000000
	.align		4
        /*0004*/ 	.word	0xffffffff
	.align		4
        /*0008*/ 	.word	0x00000000
	.align		4
        /*000c*/ 	.word	0xfffffffe
	.align		4
        /*0010*/ 	.word	0x00000000
	.align		4
        /*0014*/ 	.word	0xfffffffd
	.align		4
        /*0018*/ 	.word	0x00000000
	.align		4
        /*001c*/ 	.word	0xfffffffc


//--------------------- .text.matmul_kernel       --------------------------
	.section	.text.matmul_kernel,"ax",@progbits
	.align	128
        .global         matmul_kernel
        .type           matmul_kernel,@function
        .size           matmul_kernel,(.L_x_20 - matmul_kernel)
        .other          matmul_kernel,@"STO_CUDA_ENTRY STV_DEFAULT"
matmul_kernel:
.text.matmul_kernel:
[----:B------:R-:W1:Y:S01]  /*0000*/  LDC R1, c[0x0][0x37c] ;  /* 0x0000df00ff017b82 */ /* 0x000e620000000800 */
[----:B------:R-:W2:Y:S02]  /*0010*/  S2R R69, SR_TID.X ;  /* 0x0000000000457919 */ /* 0x000ea40000002100 */
[----:B--2---:R-:W-:-:S13]  /*0020*/  ISETP.GE.U32.AND P0, PT, R69, 0x20, PT ;  /* 0x000000204500780c */ /* 0x004fda0003f06070 */
[----:B------:R-:W-:Y:S02]  /*0030*/  VOTEU.ANY UP0, P0 ;  /* 0x0000000000ff7886 */ /* 0x000fe40000000100 */
[----:B-1----:R-:W-:Y:S05]  /*0040*/  BRA.U UP0, `(.L_x_0) ;  /* 0x0000000100b87547 */ /* 0x002fea000b800000 */
[----:B------:R-:W1:Y:S01]  /*0050*/  S2UR UR6, SR_CgaCtaId ;  /* 0x00000000000679c3 */ /* 0x000e620000008800 */
[----:B------:R-:W-:Y:S01]  /*0060*/  NOP ;  /* 0x0000000000007918 */ /* 0x000fe20000000000 */
[----:B------:R-:W-:Y:S02]  /*0070*/  UMOV UR4, 0x40 ;  /* 0x0000004000047882 */ /* 0x000fe40000000000 */
[----:B-1----:R-:W-:-:S09]  /*0080*/  ULEA UR4, UR6, UR4, 0x18 ;  /* 0x0000000406047291 */ /* 0x002fd2000f8ec0ff */
[----:B------:R-:W1:Y:S01]  /*0090*/  LDS.U8 R0, [UR4] ;  /* 0x00000004ff007984 */ /* 0x000e620008000000 */
[----:B------:R-:W-:Y:S02]  /*00a0*/  UMOV UR4, 0x400 ;  /* 0x0000040000047882 */ /* 0x000fe40000000000 */
[----:B------:R-:W-:Y:S01]  /*00b0*/  ULEA UR4, UR6, UR4, 0x18 ;  /* 0x0000000406047291 */ /* 0x000fe2000f8ec0ff */
[----:B-1----:R-:W-:-:S13]  /*00c0*/  ISETP.NE.AND P0, PT, R0, RZ, PT ;  /* 0x000000ff0000720c */ /* 0x002fda0003f05270 */
[----:B------:R-:W-:Y:S05]  /*00d0*/  @P0 BRA `(.L_x_1) ;  /* 0x00000000007c0947 */ /* 0x000fea0003800000 */
[----:B------:R-:W-:-:S13]  /*00e0*/  ELECT P0, URZ, PT ;  /* 0x0000000000ff782f */ /* 0x000fda0003800000 */
[----:B------:R-:W-:Y:S05]  /*00f0*/  @!P0 BRA `(.L_x_2) ;  /* 0x0000000000848947 */ /* 0x000fea0003800000 */
[----:B------:R-:W-:Y:S01]  /*0100*/  UMOV UR5, 0x4 ;  /* 0x0000000400057882 */ /* 0x000fe20000000000 */
[----:B------:R-:W-:Y:S02]  /*0110*/  IMAD.MOV.U32 R4, RZ, RZ, 0x1 ;  /* 0x00000001ff047424 */ /* 0x000fe400078e00ff */
[----:B------:R-:W-:Y:S02]  /*0120*/  IMAD.MOV.U32 R5, RZ, RZ, 0xf ;  /* 0x0000000fff057424 */ /* 0x000fe400078e00ff */
[----:B------:R-:W-:Y:S04]  /*0130*/  DEPBAR.LE SB1, 0x36 ;  /* 0x00009d800000791a */ /* 0x000fe80000000000 */
[----:B------:R-:W1:Y:S02]  /*0140*/  UTCATOMSWS.FIND_AND_SET.ALIGN UP1, UR5, UR5 ;  /* 0x00000005000575e3 */ /* 0x000e640008020800 */
[----:B-1----:R-:W-:-:S04]  /*0150*/  PLOP3.LUT P0, PT, PT, PT, UP1, 0x80, 0x8 ;  /* 0x000000000008781c */ /* 0x002fc80003f0f018 */
[----:B------:R-:W-:-:S04]  /*0160*/  SEL R0, RZ, 0xffffffff, !P0 ;  /* 0xffffffffff007807 */ /* 0x000fc80004000000 */
[----:B------:R-:W-:Y:S01]  /*0170*/  ISETP.NE.AND P0, PT, R0, RZ, PT ;  /* 0x000000ff0000720c */ /* 0x000fe20003f05270 */
[----:B------:R-:W-:-:S12]  /*0180*/  IMAD.U32 R0, RZ, RZ, UR5 ;  /* 0x00000005ff007e24 */ /* 0x000fd8000f8e00ff */
[----:B------:R-:W-:Y:S05]  /*0190*/  @P0 BRA `(.L_x_3) ;  /* 0x0000000000240947 */ /* 0x000fea0003800000 */
.L_x_4:
[----:B------:R-:W-:Y:S05]  /*01a0*/  NANOSLEEP 0x64 ;  /* 0x000000640000795d */ /* 0x000fea0003800000 */
[----:B------:R-:W-:-:S05]  /*01b0*/  UMOV UR5, 0x4 ;  /* 0x0000000400057882 */ /* 0x000fca0000000000 */
[----:B------:R-:W-:Y:S04]  /*01c0*/  DEPBAR.LE SB1, 0x36 ;  /* 0x00009d800000791a */ /* 0x000fe80000000000 */
[----:B------:R-:W1:Y:S02]  /*01d0*/  UTCATOMSWS.FIND_AND_SET.ALIGN UP1, UR5, UR5 ;  /* 0x00000005000575e3 */ /* 0x000e640008020800 */
[----:B-1----:R-:W-:-:S04]  /*01e0*/  PLOP3.LUT P0, PT, PT, PT, UP1, 0x80, 0x8 ;  /* 0x000000000008781c */ /* 0x002fc80003f0f018 */
[----:B------:R-:W-:-:S04]  /*01f0*/  SEL R0, RZ, 0xffffffff, !P0 ;  /* 0xffffffffff007807 */ /* 0x000fc80004000000 */
[----:B------:R-:W-:Y:S01]  /*0200*/  ISETP.NE.AND P0, PT, R0, RZ, PT ;  /* 0x000000ff0000720c */ /* 0x000fe20003f05270 */
[----:B------:R-:W-:-:S12]  /*0210*/  IMAD.U32 R0, RZ, RZ, UR5 ;  /* 0x00000005ff007e24 */ /* 0x000fd8000f8e00ff */
[----:B------:R-:W-:Y:S05]  /*0220*/  @!P0 BRA `(.L_x_4) ;  /* 0xfffffffc00dc8947 */ /* 0x000fea000383ffff */
.L_x_3:
[C---:B------:R-:W-:Y:S01]  /*0230*/  VIADD R3, R0.reuse, 0x10 ;  /* 0x0000001000037836 */ /* 0x040fe20000000000 */
[----:B------:R-:W-:Y:S01]  /*0240*/  UMOV UR5, 0x50 ;  /* 0x0000005000057882 */ /* 0x000fe20000000000 */
[----:B------:R-:W-:Y:S01]  /*0250*/  SHF.L.U32 R2, R5, R0, RZ ;  /* 0x0000000005027219 */ /* 0x000fe200000006ff */
[----:B------:R-:W-:Y:S01]  /*0260*/  ULEA UR5, UR6, UR5, 0x18 ;  /* 0x0000000506057291 */ /* 0x000fe2000f8ec0ff */
[----:B------:R-:W-:Y:S01]  /*0270*/  IMAD.SHL.U32 R0, R0, 0x20, RZ ;  /* 0x0000002000007824 */ /* 0x000fe200078e00ff */
[----:B------:R-:W-:-:S04]  /*0280*/  SHF.L.U32 R3, R4, R3, RZ ;  /* 0x0000000304037219 */ /* 0x000fc800000006ff */
[----:B------:R-:W-:-:S05]  /*0290*/  LOP3.LUT R2, R3, R2, RZ, 0xfc, !PT ;  /* 0x0000000203027212 */ /* 0x000fca00078efcff */
[----:B------:R1:W-:Y:S04]  /*02a0*/  ATOMS.OR RZ, [UR5], R2 ;  /* 0x00000002ffff798c */ /* 0x0003e8000b000005 */
[----:B------:R1:W-:Y:S01]  /*02b0*/  STS [UR4], R0 ;  /* 0x00000000ff007988 */ /* 0x0003e20008000804 */
[----:B------:R-:W-:Y:S05]  /*02c0*/  BRA `(.L_x_2) ;  /* 0x0000000000107947 */ /* 0x000fea0003800000 */
.L_x_1:
[----:B------:R-:W-:Y:S01]  /*02d0*/  IMAD.MOV.U32 R0, RZ, RZ, -0x1 ;  /* 0xffffffffff007424 */ /* 0x000fe200078e00ff */
[----:B------:R-:W-:-:S04]  /*02e0*/  MOV R2, 0x310 ;  /* 0x0000031000027802 */ /* 0x000fc80000000f00 */
[----:B------:R1:W-:Y:S03]  /*02f0*/  STS [UR4], R0 ;  /* 0x00000000ff007988 */ /* 0x0003e60008000804 */
[----:B-1----:R-:W-:Y:S05]  /*0300*/  CALL.REL.NOINC `($__internal_1_$__cuda_sm10x_tcgen05_guardrail_trap_phase_invalid_during_alloc) ;  /* 0x00000094005c7944 */ /* 0x002fea0003c00000 */
.L_x_2:
[----:B------:R-:W-:Y:S05]  /*0310*/  WARPSYNC.ALL ;  /* 0x0000000000007948 */ /* 0x000fea0003800000 */
[----:B------:R-:W-:Y:S01]  /*0320*/  NOP ;  /* 0x0000000000007918 */ /* 0x000fe20000000000 */
.L_x_0:
[----:B------:R-:W2:Y:S01]  /*0330*/  LDC.64 R44, c[0x0][0x398] ;  /* 0x0000e600ff2c7b82 */ /* 0x000ea20000000a00 */
[----:B------:R-:W3:Y:S01]  /*0340*/  S2R R5, SR_CTAID.X ;  /* 0x0000000000057919 */ /* 0x000ee20000002500 */
[----:B------:R-:W-:Y:S01]  /*0350*/  UMOV UR10, 0x400 ;  /* 0x00000400000a7882 */ /* 0x000fe20000000000 */
[----:B------:R-:W4:Y:S01]  /*0360*/  LDCU UR4, c[0x0][0x3a4] ;  /* 0x00007480ff0477ac */ /* 0x000f220008000800 */
[----:B------:R-:W-:Y:S01]  /*0370*/  LOP3.LUT R194, R69, 0x1f, RZ, 0xc0, !PT ;  /* 0x0000001f45c27812 */ /* 0x000fe200078ec0ff */
[----:B------:R-:W5:Y:S03]  /*0380*/  LDCU.128 UR12, c[0x0][0x380] ;  /* 0x00007000ff0c77ac */ /* 0x000f660008000c00 */
[----:B------:R-:W1:Y:S01]  /*0390*/  S2UR UR5, SR_CgaCtaId ;  /* 0x00000000000579c3 */ /* 0x000e620000008800 */
[----:B------:R-:W1:Y:S01]  /*03a0*/  LDCU.64 UR20, c[0x0][0x358] ;  /* 0x00006b00ff1477ac */ /* 0x000e620008000a00 */
[----:B------:R-:W-:-:S06]  /*03b0*/  UMOV UR7, 0x1 ;  /* 0x0000000100077882 */ /* 0x000fcc0000000000 */
[----:B------:R-:W3:Y:S01]  /*03c0*/  LDC.64 R164, c[0x0][0x3a8] ;  /* 0x0000ea00ffa47b82 */ /* 0x000ee20000000a00 */
[----:B-12---:R-:W-:Y:S01]  /*03d0*/  VIADD R0, R45, 0x7f ;  /* 0x0000007f2d007836 */ /* 0x006fe20000000000 */
[----:B------:R-:W-:-:S06]  /*03e0*/  IABS R11, R44 ;  /* 0x0000002c000b7213 */ /* 0x000fcc0000000000 */
[----:B------:R-:W1:Y:S01]  /*03f0*/  LDC R193, c[0x0][0x3a0] ;  /* 0x0000e800ffc17b82 */ /* 0x000e620000000800 */
[----:B------:R-:W-:Y:S01]  /*0400*/  SHF.R.S32.HI R3, RZ, 0x1f, R0 ;  /* 0x0000001fff037819 */ /* 0x000fe20000011400 */
[----:B------:R-:W-:-:S03]  /*0410*/  ULEA UR10, UR5, UR10, 0x18 ;  /* 0x0000000a050a7291 */ /* 0x000fc6000f8ec0ff */
[----:B------:R-:W-:-:S03]  /*0420*/  LEA.HI R3, R3, R0, RZ, 0x7 ;  /* 0x0000000003037211 */ /* 0x000fc600078f38ff */
[----:B------:R-:W-:Y:S01]  /*0430*/  BAR.SYNC.DEFER_BLOCKING 0x0 ;  /* 0x0000000000007b1d */ /* 0x000fe20000010000 */
[----:B---3--:R-:W-:Y:S02]  /*0440*/  IABS R8, R5 ;  /* 0x0000000500087213 */ /* 0x008fe40000000000 */
[----:B------:R-:W-:Y:S01]  /*0450*/  SHF.R.S32.HI R3, RZ, 0x7, R3 ;  /* 0x00000007ff037819 */ /* 0x000fe20000011403 */
[----:B------:R-:W-:-:S04]  /*0460*/  IMAD R192, R194, R165, RZ ;  /* 0x000000a5c2c07224 */ /* 0x000fc800078e02ff */
[----:B------:R-:W-:-:S05]  /*0470*/  IMAD.SHL.U32 R4, R3, 0x4, RZ ;  /* 0x0000000403047824 */ /* 0x000fca00078e00ff */
[-C--:B------:R-:W-:Y:S02]  /*0480*/  IABS R7, R4.reuse ;  /* 0x0000000400077213 */ /* 0x080fe40000000000 */
[----:B------:R-:W-:Y:S01]  /*0490*/  IABS R10, R4 ;  /* 0x00000004000a7213 */ /* 0x000fe20000000000 */
[----:B-1----:R-:W-:Y:S01]  /*04a0*/  VIADD R188, R193, 0x1f ;  /* 0x0000001fc1bc7836 */ /* 0x002fe20000000000 */
[----:B------:R-:W1:Y:S01]  /*04b0*/  I2F.RP R0, R7 ;  /* 0x0000000700007306 */ /* 0x000e620000209400 */
[----:B------:R-:W2:Y:S07]  /*04c0*/  LDS R12, [UR10] ;  /* 0x0000000aff0c7984 */ /* 0x000eae0008000800 */
[----:B-1----:R-:W1:Y:S02]  /*04d0*/  MUFU.RCP R0, R0 ;  /* 0x0000000000007308 */ /* 0x002e640000001000 */
[----:B-1----:R-:W-:-:S02]  /*04e0*/  VIADD R2, R0, 0xffffffe ;  /* 0x0ffffffe00027836 */ /* 0x002fc40000000000 */
[----:B------:R-:W-:-:S04]  /*04f0*/  IMAD.MOV R0, RZ, RZ, -R10 ;  /* 0x000000ffff007224 */ /* 0x000fc800078e0a0a */
[----:B------:R1:W3:Y:S02]  /*0500*/  F2I.FTZ.U32.TRUNC.NTZ R3, R2 ;  /* 0x0000000200037305 */ /* 0x0002e4000021f000 */
[----:B-1----:R-:W-:Y:S01]  /*0510*/  IMAD.MOV.U32 R2, RZ, RZ, RZ ;  /* 0x000000ffff027224 */ /* 0x002fe200078e00ff */
[----:B--2---:R-:W-:Y:S01]  /*0520*/  R2UR UR22, R12 ;  /* 0x000000000c1672ca */ /* 0x004fe200000e0000 */
[----:B---3--:R-:W-:-:S04]  /*0530*/  IMAD.MOV R6, RZ, RZ, -R3 ;  /* 0x000000ffff067224 */ /* 0x008fc800078e0a03 */
[----:B------:R-:W-:Y:S02]  /*0540*/  IMAD R9, R6, R7, RZ ;  /* 0x0000000706097224 */ /* 0x000fe400078e02ff */
[----:B------:R-:W-:Y:S02]  /*0550*/  IMAD.MOV.U32 R6, RZ, RZ, R8 ;  /* 0x000000ffff067224 */ /* 0x000fe400078e0008 */
[----:B------:R-:W-:-:S06]  /*0560*/  IMAD.HI.U32 R3, R3, R9, R2 ;  /* 0x0000000903037227 */ /* 0x000fcc00078e0002 */
[----:B------:R-:W-:-:S04]  /*0570*/  IMAD.HI.U32 R3, R3, R6, RZ ;  /* 0x0000000603037227 */ /* 0x000fc800078e00ff */
[----:B------:R-:W-:Y:S01]  /*0580*/  IMAD R0, R3, R0, R6 ;  /* 0x0000000003007224 */ /* 0x000fe200078e0206 */
[----:B------:R-:W-:Y:S04]  /*0590*/  BAR.SYNC.DEFER_BLOCKING 0x0 ;  /* 0x0000000000007b1d */ /* 0x000fe80000010000 */
[----:B------:R-:W-:-:S13]  /*05a0*/  ISETP.GT.U32.AND P1, PT, R7, R0, PT ;  /* 0x000000000700720c */ /* 0x000fda0003f24070 */
[----:B------:R-:W-:Y:S02]  /*05b0*/  @!P1 IMAD.IADD R0, R0, 0x1, -R7 ;  /* 0x0000000100009824 */ /* 0x000fe400078e0a07 */
[----:B------:R-:W-:Y:S01]  /*05c0*/  @!P1 VIADD R3, R3, 0x1 ;  /* 0x0000000103039836 */ /* 0x000fe20000000000 */
[----:B------:R-:W-:Y:S02]  /*05d0*/  ISETP.NE.AND P1, PT, R4, RZ, PT ;  /* 0x000000ff0400720c */ /* 0x000fe40003f25270 */
[----:B------:R-:W-:Y:S02]  /*05e0*/  ISETP.GE.U32.AND P0, PT, R0, R7, PT ;  /* 0x000000070000720c */ /* 0x000fe40003f06070 */
[----:B------:R-:W-:-:S04]  /*05f0*/  LOP3.LUT R0, R5, R4, RZ, 0x3c, !PT ;  /* 0x0000000405007212 */ /* 0x000fc800078e3cff */
[----:B------:R-:W-:Y:S01]  /*0600*/  ISETP.GE.AND P2, PT, R0, RZ, PT ;  /* 0x000000ff0000720c */ /* 0x000fe20003f46270 */
[----:B------:R-:W-:-:S06]  /*0610*/  VIADD R0, R44, 0x3f ;  /* 0x0000003f2c007836 */ /* 0x000fcc0000000000 */
[----:B------:R-:W-:-:S04]  /*0620*/  @P0 VIADD R3, R3, 0x1 ;  /* 0x0000000103030836 */ /* 0x000fc80000000000 */
[----:B------:R-:W-:Y:S01]  /*0630*/  IMAD.MOV.U32 R2, RZ, RZ, R3 ;  /* 0x000000ffff027224 */ /* 0x000fe200078e0003 */
[----:B------:R-:W-:-:S03]  /*0640*/  SHF.R.S32.HI R3, RZ, 0x1f, R0 ;  /* 0x0000001fff037819 */ /* 0x000fc60000011400 */
[----:B------:R-:W-:Y:S01]  /*0650*/  @!P2 IMAD.MOV R2, RZ, RZ, -R2 ;  /* 0x000000ffff02a224 */ /* 0x000fe200078e0a02 */
[----:B------:R-:W-:Y:S02]  /*0660*/  @!P1 LOP3.LUT R2, RZ, R4, RZ, 0x33, !PT ;  /* 0x00000004ff029212 */ /* 0x000fe400078e33ff */
[----:B------:R-:W-:-:S03]  /*0670*/  LEA.HI R3, R3, R0, RZ, 0x6 ;  /* 0x0000000003037211 */ /* 0x000fc600078f30ff */
[----:B------:R-:W-:Y:S02]  /*0680*/  IMAD.SHL.U32 R9, R2, 0x4, RZ ;  /* 0x0000000402097824 */ /* 0x000fe400078e00ff */
[----:B------:R-:W-:-:S03]  /*0690*/  IMAD.MOV R2, RZ, RZ, -R2 ;  /* 0x000000ffff027224 */ /* 0x000fc600078e0a02 */
[----:B------:R-:W-:Y:S01]  /*06a0*/  LEA.HI.SX32 R3, R3, -R9, 0x1a ;  /* 0x8000000903037211 */ /* 0x000fe200078fd2ff */
[----:B------:R-:W-:Y:S02]  /*06b0*/  IMAD R10, R4, R2, R5 ;  /* 0x00000002040a7224 */ /* 0x000fe400078e0205 */
[----:B------:R-:W-:Y:S01]  /*06c0*/  IMAD.MOV.U32 R2, RZ, RZ, RZ ;  /* 0x000000ffff027224 */ /* 0x000fe200078e00ff */
[----:B------:R-:W-:Y:S02]  /*06d0*/  VIMNMX R13, PT, PT, R3, 0x4, PT ;  /* 0x00000004030d7848 */ /* 0x000fe40003fe0100 */
[----:B------:R-:W-:Y:S02]  /*06e0*/  IABS R7, R10 ;  /* 0x0000000a00077213 */ /* 0x000fe40000000000 */
[-C--:B------:R-:W-:Y:S02]  /*06f0*/  IABS R8, R13.reuse ;  /* 0x0000000d00087213 */ /* 0x080fe40000000000 */
[----:B------:R-:W-:-:S02]  /*0700*/  IABS R4, R13 ;  /* 0x0000000d00047213 */ /* 0x000fc40000000000 */
[----:B------:R-:W1:Y:S08]  /*0710*/  I2F.RP R0, R8 ;  /* 0x0000000800007306 */ /* 0x000e700000209400 */
[----:B-1----:R-:W1:Y:S02]  /*0720*/  MUFU.RCP R0, R0 ;  /* 0x0000000000007308 */ /* 0x002e640000001000 */
[----:B-1----:R-:W-:Y:S01]  /*0730*/  VIADD R3, R0, 0xffffffe ;  /* 0x0ffffffe00037836 */ /* 0x002fe20000000000 */
[----:B------:R-:W-:-:S05]  /*0740*/  IABS R0, R45 ;  /* 0x0000002d00007213 */ /* 0x000fca0000000000 */
[----:B------:R-:W1:Y:S02]  /*0750*/  F2I.FTZ.U32.TRUNC.NTZ R3, R3 ;  /* 0x0000000300037305 */ /* 0x000e64000021f000 */
[----:B-1----:R-:W-:-:S04]  /*0760*/  IMAD.MOV R6, RZ, RZ, -R3 ;  /* 0x000000ffff067224 */ /* 0x002fc800078e0a03 */
[----:B------:R-:W-:Y:S02]  /*0770*/  IMAD.MOV.U32 R5, RZ, RZ, R6 ;  /* 0x000000ffff057224 */ /* 0x000fe400078e0006 */
[----:B------:R-:W1:Y:S02]  /*0780*/  I2F.RP R6, R0 ;  /* 0x0000000000067306 */ /* 0x000e640000209400 */
[----:B------:R-:W-:-:S04]  /*0790*/  IMAD R5, R5, R8, RZ ;  /* 0x0000000805057224 */ /* 0x000fc800078e02ff */
[----:B------:R-:W-:-:S04]  /*07a0*/  IMAD.HI.U32 R2, R3, R5, R2 ;  /* 0x0000000503027227 */ /* 0x000fc800078e0002 */
[----:B------:R-:W-:Y:S02]  /*07b0*/  IMAD.MOV R3, RZ, RZ, -R4 ;  /* 0x000000ffff037224 */ /* 0x000fe400078e0a04 */
[----:B------:R-:W-:Y:S01]  /*07c0*/  IMAD.HI.U32 R2, R2, R7, RZ ;  /* 0x0000000702027227 */ /* 0x000fe200078e00ff */
[----:B------:R-:W2:Y:S03]  /*07d0*/  I2F.RP R4, R11 ;  /* 0x0000000b00047306 */ /* 0x000ea60000209400 */
[----:B------:R-:W-:Y:S01]  /*07e0*/  IMAD R3, R2, R3, R7 ;  /* 0x0000000302037224 */ /* 0x000fe200078e0207 */
[----:B------:R-:W-:-:S04]  /*07f0*/  LOP3.LUT R7, R69, 0x3f, RZ, 0xc0, !PT ;  /* 0x0000003f45077812 */ /* 0x000fc800078ec0ff */
[----:B------:R-:W-:Y:S01]  /*0800*/  ISETP.GT.U32.AND P1, PT, R8, R3, PT ;  /* 0x000000030800720c */ /* 0x000fe20003f24070 */
[----:B-1----:R-:W-:Y:S08]  /*0810*/  MUFU.RCP R6, R6 ;  /* 0x0000000600067308 */ /* 0x002ff00000001000 */
[----:B--2---:R-:W1:Y:S04]  /*0820*/  MUFU.RCP R4, R4 ;  /* 0x0000000400047308 */ /* 0x004e680000001000 */
[----:B------:R-:W-:-:S02]  /*0830*/  @!P1 IMAD.IADD R3, R3, 0x1, -R8 ;  /* 0x0000000103039824 */ /* 0x000fc400078e0a08 */
[----:B------:R-:W-:Y:S01]  /*0840*/  @!P1 VIADD R2, R2, 0x1 ;  /* 0x0000000102029836 */ /* 0x000fe20000000000 */
[----:B------:R-:W-:Y:S02]  /*0850*/  ISETP.NE.AND P1, PT, R13, RZ, PT ;  /* 0x000000ff0d00720c */ /* 0x000fe40003f25270 */
[----:B------:R-:W-:Y:S02]  /*0860*/  ISETP.GE.U32.AND P0, PT, R3, R8, PT ;  /* 0x000000080300720c */ /* 0x000fe40003f06070 */
[----:B------:R-:W-:-:S04]  /*0870*/  LOP3.LUT R3, R10, R13, RZ, 0x3c, !PT ;  /* 0x0000000d0a037212 */ /* 0x000fc800078e3cff */
[----:B------:R-:W-:Y:S01]  /*0880*/  ISETP.GE.AND P2, PT, R3, RZ, PT ;  /* 0x000000ff0300720c */ /* 0x000fe20003f46270 */
[----:B-1----:R-:W-:Y:S02]  /*0890*/  VIADD R3, R4, 0xffffffe ;  /* 0x0ffffffe04037836 */ /* 0x002fe40000000000 */
[----:B------:R-:W-:-:S04]  /*08a0*/  VIADD R4, R6, 0xffffffe ;  /* 0x0ffffffe06047836 */ /* 0x000fc80000000000 */
[----:B------:R-:W-:Y:S01]  /*08b0*/  @P0 VIADD R2, R2, 0x1 ;  /* 0x0000000102020836 */ /* 0x000fe20000000000 */
[----:B------:R-:W1:Y:S03]  /*08c0*/  F2I.FTZ.U32.TRUNC.NTZ R3, R3 ;  /* 0x0000000300037305 */ /* 0x000e66000021f000 */
[----:B------:R-:W-:-:S04]  /*08d0*/  IMAD.MOV.U32 R8, RZ, RZ, R2 ;  /* 0x000000ffff087224 */ /* 0x000fc800078e0002 */
[----:B------:R-:W-:Y:S01]  /*08e0*/  @!P2 IMAD.MOV R8, RZ, RZ, -R8 ;  /* 0x000000ffff08a224 */ /* 0x000fe200078e0a08 */
[----:B------:R-:W-:Y:S01]  /*08f0*/  @!P1 LOP3.LUT R8, RZ, R13, RZ, 0x33, !PT ;  /* 0x0000000dff089212 */ /* 0x000fe200078e33ff */
[----:B------:R2:W3:Y:S04]  /*0900*/  F2I.FTZ.U32.TRUNC.NTZ R5, R4 ;  /* 0x0000000400057305 */ /* 0x0004e8000021f000 */
[----:B------:R-:W-:Y:S02]  /*0910*/  IMAD.MOV R2, RZ, RZ, -R8 ;  /* 0x000000ffff027224 */ /* 0x000fe400078e0a08 */
[----:B-1----:R-:W-:Y:S02]  /*0920*/  IMAD.MOV R6, RZ, RZ, -R3 ;  /* 0x000000ffff067224 */ /* 0x002fe400078e0a03 */
[----:B------:R-:W-:-:S02]  /*0930*/  IMAD R2, R13, R2, R10 ;  /* 0x000000020d027224 */ /* 0x000fc400078e020a */
[----:B--2---:R-:W-:Y:S02]  /*0940*/  IMAD.MOV.U32 R4, RZ, RZ, RZ ;  /* 0x000000ffff047224 */ /* 0x004fe400078e00ff */
[----:B------:R-:W-:Y:S02]  /*0950*/  IMAD.IADD R2, R9, 0x1, R2 ;  /* 0x0000000109027824 */ /* 0x000fe400078e0202 */
[----:B------:R-:W-:Y:S02]  /*0960*/  IMAD R9, R6, R11, RZ ;  /* 0x0000000b06097224 */ /* 0x000fe400078e02ff */
[----:B------:R-:W-:Y:S02]  /*0970*/  IMAD R68, R2, 0x40, R7 ;  /* 0x0000004002447824 */ /* 0x000fe400078e0207 */
[----:B------:R-:W-:Y:S02]  /*0980*/  IMAD.MOV.U32 R2, RZ, RZ, RZ ;  /* 0x000000ffff027224 */ /* 0x000fe400078e00ff */
[----:B---3--:R-:W-:Y:S01]  /*0990*/  IMAD.MOV R13, RZ, RZ, -R5 ;  /* 0x000000ffff0d7224 */ /* 0x008fe200078e0a05 */
[----:B------:R-:W-:Y:S01]  /*09a0*/  IABS R190, R68 ;  /* 0x0000004400be7213 */ /* 0x000fe20000000000 */
[----:B------:R-:W-:Y:S01]  /*09b0*/  IMAD.HI.U32 R3, R3, R9, R2 ;  /* 0x0000000903037227 */ /* 0x000fe200078e0002 */
[----:B------:R-:W-:-:S02]  /*09c0*/  SHF.R.U32.HI R9, RZ, 0x5, R69 ;  /* 0x00000005ff097819 */ /* 0x000fc40000011645 */
[----:B------:R-:W-:Y:S01]  /*09d0*/  ISETP.GE.AND P4, PT, R68, RZ, PT ;  /* 0x000000ff4400720c */ /* 0x000fe20003f86270 */
[----:B------:R-:W-:Y:S01]  /*09e0*/  IMAD.SHL.U32 R2, R8, 0x80, RZ ;  /* 0x0000008008027824 */ /* 0x000fe200078e00ff */
[----:B------:R-:W-:Y:S01]  /*09f0*/  SGXT.U32 R9, R9, 0x2 ;  /* 0x000000020909781a */ /* 0x000fe20000000000 */
[----:B------:R-:W-:-:S03]  /*0a00*/  IMAD.HI.U32 R3, R3, R190, RZ ;  /* 0x000000be03037227 */ /* 0x000fc600078e00ff */
[----:B------:R-:W-:Y:S01]  /*0a10*/  LOP3.LUT R9, R2, R9, RZ, 0xfc, !PT ;  /* 0x0000000902097212 */ /* 0x000fe200078efcff */
[----:B------:R-:W-:Y:S02]  /*0a20*/  IMAD.MOV R3, RZ, RZ, -R3 ;  /* 0x000000ffff037224 */ /* 0x000fe400078e0a03 */
[----:B------:R-:W-:Y:S01]  /*0a30*/  IMAD R13, R13, R0, RZ ;  /* 0x000000000d0d7224 */ /* 0x000fe200078e02ff */
[----:B------:R-:W-:Y:S01]  /*0a40*/  LOP3.LUT R14, R9, 0x7c, RZ, 0xfc, !PT ;  /* 0x0000007c090e7812 */ /* 0x000fe200078efcff */
[----:B------:R-:W-:Y:S01]  /*0a50*/  IMAD R190, R11, R3, R190 ;  /* 0x000000030bbe7224 */ /* 0x000fe200078e02be */
[----:B------:R-:W-:Y:S01]  /*0a60*/  IABS R8, R9 ;  /* 0x0000000900087213 */ /* 0x000fe20000000000 */
[----:B------:R-:W-:Y:S01]  /*0a70*/  IMAD.HI.U32 R5, R5, R13, R4 ;  /* 0x0000000d05057227 */ /* 0x000fe200078e0004 */
[----:B------:R-:W-:Y:S02]  /*0a80*/  LOP3.LUT R13, R9, 0x4, RZ, 0xfc, !PT ;  /* 0x00000004090d7812 */ /* 0x000fe400078efcff */
[----:B------:R-:W-:Y:S01]  /*0a90*/  ISETP.GT.U32.AND P0, PT, R11, R190, PT ;  /* 0x000000be0b00720c */ /* 0x000fe20003f04070 */
[----:B------:R-:W-:Y:S01]  /*0aa0*/  IMAD.SHL.U32 R3, R69, 0x10, RZ ;  /* 0x0000001045037824 */ /* 0x000fe200078e00ff */
[----:B------:R-:W-:-:S02]  /*0ab0*/  IABS R10, R13 ;  /* 0x0000000d000a7213 */ /* 0x000fc40000000000 */
[----:B------:R-:W-:Y:S02]  /*0ac0*/  SHF.R.U32.HI R4, RZ, 0x5, R69 ;  /* 0x00000005ff047819 */ /* 0x000fe40000011645 */
[----:B------:R-:W-:Y:S02]  /*0ad0*/  IABS R15, R14 ;  /* 0x0000000e000f7213 */ /* 0x000fe40000000000 */
[----:B------:R-:W-:Y:S01]  /*0ae0*/  LOP3.LUT R36, R3, 0x70, RZ, 0xc0, !PT ;  /* 0x0000007003247812 */ /* 0x000fe200078ec0ff */
[----:B------:R-:W-:Y:S01]  /*0af0*/  IMAD.HI.U32 R3, R5, R8, RZ ;  /* 0x0000000805037227 */ /* 0x000fe200078e00ff */
[----:B------:R-:W-:Y:S02]  /*0b00*/  R2UR UR8, R4 ;  /* 0x00000000040872ca */ /* 0x000fe400000e0000 */
[----:B------:R-:W-:Y:S01]  /*0b10*/  ISETP.GE.AND P1, PT, R13, RZ, PT ;  /* 0x000000ff0d00720c */ /* 0x000fe20003f26270 */
[----:B------:R-:W-:Y:S01]  /*0b20*/  IMAD.HI.U32 R4, R5, R10, RZ ;  /* 0x0000000a05047227 */ /* 0x000fe200078e00ff */
[----:B------:R-:W-:-:S02]  /*0b30*/  LOP3.LUT R12, R9, 0x10, RZ, 0xfc, !PT ;  /* 0x00000010090c7812 */ /* 0x000fc400078efcff */
[----:B------:R-:W-:Y:S01]  /*0b40*/  LOP3.LUT R16, R9, 0x18, RZ, 0xfc, !PT ;  /* 0x0000001809107812 */ /* 0x000fe200078efcff */
[----:B------:R-:W-:Y:S01]  /*0b50*/  IMAD.HI.U32 R6, R5, R15, RZ ;  /* 0x0000000f05067227 */ /* 0x000fe200078e00ff */
[C---:B------:R-:W-:Y:S02]  /*0b60*/  LOP3.LUT R18, R9.reuse, 0x30, RZ, 0xfc, !PT ;  /* 0x0000003009127812 */ /* 0x040fe400078efcff */
[----:B------:R-:W-:Y:S01]  /*0b70*/  LOP3.LUT R20, R9, 0x3c, RZ, 0xfc, !PT ;  /* 0x0000003c09147812 */ /* 0x000fe200078efcff */
[----:B------:R-:W-:Y:S01]  /*0b80*/  IMAD.MOV R3, RZ, RZ, -R3 ;  /* 0x000000ffff037224 */ /* 0x000fe200078e0a03 */
[----:B------:R-:W-:Y:S01]  /*0b90*/  IABS R27, R18 ;  /* 0x00000012001b7213 */ /* 0x000fe20000000000 */
[----:B------:R-:W-:Y:S01]  /*0ba0*/  IMAD R36, R7, 0x80, R36 ;  /* 0x0000008007247824 */ /* 0x000fe200078e0224 */
[----:B------:R-:W-:Y:S01]  /*0bb0*/  IABS R33, R20 ;  /* 0x0000001400217213 */ /* 0x000fe20000000000 */
[----:B------:R-:W-:Y:S01]  /*0bc0*/  IMAD.MOV R7, RZ, RZ, -R4 ;  /* 0x000000ffff077224 */ /* 0x000fe200078e0a04 */
[C---:B------:R-:W-:Y:S01]  /*0bd0*/  LOP3.LUT R4, R9.reuse, 0x8, RZ, 0xfc, !PT ;  /* 0x0000000809047812 */ /* 0x040fe200078efcff */
[----:B------:R-:W-:Y:S01]  /*0be0*/  IMAD.MOV R6, RZ, RZ, -R6 ;  /* 0x000000ffff067224 */ /* 0x000fe200078e0a06 */
[C---:B------:R-:W-:Y:S01]  /*0bf0*/  LOP3.LUT R22, R9.reuse, 0x40, RZ, 0xfc, !PT ;  /* 0x0000004009167812 */ /* 0x040fe200078efcff */
[----:B------:R-:W-:Y:S01]  /*0c00*/  @!P0 IMAD.IADD R190, R190, 0x1, -R11 ;  /* 0x00000001bebe8824 */ /* 0x000fe200078e0a0b */
[----:B------:R-:W-:Y:S01]  /*0c10*/  ISETP.GE.AND P3, PT, R4, RZ, PT ;  /* 0x000000ff0400720c */ /* 0x000fe20003f66270 */
[C---:B------:R-:W-:Y:S01]  /*0c20*/  IMAD R3, R0.reuse, R3, R8 ;  /* 0x0000000300037224 */ /* 0x040fe200078e0208 */
[----:B------:R-:W-:Y:S01]  /*0c30*/  LOP3.LUT R8, R9, 0xc, RZ, 0xfc, !PT ;  /* 0x0000000c09087812 */ /* 0x000fe200078efcff */
[C---:B------:R-:W-:Y:S01]  /*0c40*/  IMAD R7, R0.reuse, R7, R10 ;  /* 0x0000000700077224 */ /* 0x040fe200078e020a */
[----:B------:R-:W-:Y:S01]  /*0c50*/  ISETP.GT.U32.AND P0, PT, R11, R190, PT ;  /* 0x000000be0b00720c */ /* 0x000fe20003f04070 */
[C---:B------:R-:W-:Y:S01]  /*0c60*/  IMAD R15, R0.reuse, R6, R15 ;  /* 0x00000006000f7224 */ /* 0x040fe200078e020f */
[----:B------:R-:W-:-:S02]  /*0c70*/  ISETP.GT.U32.AND P5, PT, R0, R3, PT ;  /* 0x000000030000720c */ /* 0x000fc40003fa4070 */
[C---:B------:R-:W-:Y:S02]  /*0c80*/  ISETP.GT.U32.AND P6, PT, R0.reuse, R7, PT ;  /* 0x000000070000720c */ /* 0x040fe40003fc4070 */
[----:B------:R-:W-:Y:S02]  /*0c90*/  ISETP.GT.U32.AND P2, PT, R0, R15, PT ;  /* 0x0000000f0000720c */ /* 0x000fe40003f44070 */
[----:B------:R-:W-:Y:S02]  /*0ca0*/  IABS R6, R4 ;  /* 0x0000000400067213 */ /* 0x000fe40000000000 */
[----:B------:R-:W-:Y:S02]  /*0cb0*/  IABS R13, R8 ;  /* 0x00000008000d7213 */ /* 0x000fe40000000000 */
[----:B------:R-:W-:Y:S01]  /*0cc0*/  IABS R35, R22 ;  /* 0x0000001600237213 */ /* 0x000fe20000000000 */
[----:B------:R-:W-:Y:S01]  /*0cd0*/  @!P0 IMAD.IADD R190, R190, 0x1, -R11 ;  /* 0x00000001bebe8824 */ /* 0x000fe200078e0a0b */
[----:B------:R-:W-:Y:S01]  /*0ce0*/  ISETP.NE.AND P0, PT, R44, RZ, PT ;  /* 0x000000ff2c00720c */ /* 0x000fe20003f05270 */
[--C-:B------:R-:W-:Y:S01]  /*0cf0*/  @!P5 IMAD.IADD R3, R3, 0x1, -R0.reuse ;  /* 0x000000010303d824 */ /* 0x100fe200078e0a00 */
[----:B------:R-:W-:Y:S01]  /*0d00*/  ISETP.GE.AND P5, PT, R8, RZ, PT ;  /* 0x000000ff0800720c */ /* 0x000fe20003fa6270 */
[----:B------:R-:W-:Y:S01]  /*0d10*/  @!P6 IMAD.IADD R7, R7, 0x1, -R0 ;  /* 0x000000010707e824 */ /* 0x000fe200078e0a00 */
[----:B------:R-:W-:Y:S01]  /*0d20*/  IABS R8, R12 ;  /* 0x0000000c00087213 */ /* 0x000fe20000000000 */
[----:B------:R-:W-:Y:S01]  /*0d30*/  IMAD.HI.U32 R4, R5, R6, RZ ;  /* 0x0000000605047227 */ /* 0x000fe200078e00ff */
[----:B------:R-:W-:-:S02]  /*0d40*/  LOP3.LUT R24, R9, 0x48, RZ, 0xfc, !PT ;  /* 0x0000004809187812 */ /* 0x000fc400078efcff */
[C---:B------:R-:W-:Y:S01]  /*0d50*/  ISETP.GT.U32.AND P6, PT, R0.reuse, R7, PT ;  /* 0x000000070000720c */ /* 0x040fe20003fc4070 */
[----:B------:R-:W-:Y:S01]  /*0d60*/  @!P2 IMAD.IADD R15, R15, 0x1, -R0 ;  /* 0x000000010f0fa824 */ /* 0x000fe200078e0a00 */
[----:B------:R-:W-:Y:S01]  /*0d70*/  LOP3.LUT R26, R9, 0x6c, RZ, 0xfc, !PT ;  /* 0x0000006c091a7812 */ /* 0x000fe200078efcff */
[----:B------:R-:W-:Y:S01]  /*0d80*/  @!P4 IMAD.MOV R190, RZ, RZ, -R190 ;  /* 0x000000ffffbec224 */ /* 0x000fe200078e0abe */
[C---:B------:R-:W-:Y:S01]  /*0d90*/  ISETP.GT.U32.AND P4, PT, R0.reuse, R3, PT ;  /* 0x000000030000720c */ /* 0x040fe20003f84070 */
[----:B------:R-:W-:Y:S01]  /*0da0*/  IMAD.MOV R11, RZ, RZ, -R4 ;  /* 0x000000ffff0b7224 */ /* 0x000fe200078e0a04 */
[C---:B------:R-:W-:Y:S01]  /*0db0*/  ISETP.GT.U32.AND P2, PT, R0.reuse, R15, PT ;  /* 0x0000000f0000720c */ /* 0x040fe20003f44070 */
[----:B------:R-:W-:Y:S01]  /*0dc0*/  IMAD.HI.U32 R4, R5, R13, RZ ;  /* 0x0000000d05047227 */ /* 0x000fe200078e00ff */
[----:B------:R-:W-:Y:S02]  /*0dd0*/  @!P0 LOP3.LUT R190, RZ, R44, RZ, 0x33, !PT ;  /* 0x0000002cffbe8212 */ /* 0x000fe400078e33ff */
[C---:B------:R-:W-:Y:S01]  /*0de0*/  LOP3.LUT R28, R9.reuse, 0x70, RZ, 0xfc, !PT ;  /* 0x00000070091c7812 */ /* 0x040fe200078efcff */
[----:B------:R-:W-:Y:S01]  /*0df0*/  IMAD.MOV R4, RZ, RZ, -R4 ;  /* 0x000000ffff047224 */ /* 0x000fe200078e0a04 */
[----:B------:R-:W-:Y:S01]  /*0e00*/  LOP3.LUT R30, R9, 0x74, RZ, 0xfc, !PT ;  /* 0x00000074091e7812 */ /* 0x000fe200078efcff */
[C---:B------:R-:W-:Y:S01]  /*0e10*/  IMAD R11, R0.reuse, R11, R6 ;  /* 0x0000000b000b7224 */ /* 0x040fe200078e0206 */
[----:B------:R-:W-:Y:S01]  /*0e20*/  IABS R57, R28 ;  /* 0x0000001c00397213 */ /* 0x000fe20000000000 */
[----:B------:R-:W-:Y:S01]  /*0e30*/  IMAD.MOV.U32 R6, RZ, RZ, R8 ;  /* 0x000000ffff067224 */ /* 0x000fe200078e0008 */
[----:B------:R-:W-:Y:S01]  /*0e40*/  IABS R8, R16 ;  /* 0x0000001000087213 */ /* 0x000fe20000000000 */
[C---:B------:R-:W-:Y:S01]  /*0e50*/  IMAD R13, R0.reuse, R4, R13 ;  /* 0x00000004000d7224 */ /* 0x040fe200078e020d */
[----:B------:R-:W-:Y:S01]  /*0e60*/  ISETP.GT.U32.AND P0, PT, R0, R11, PT ;  /* 0x0000000b0000720c */ /* 0x000fe20003f04070 */
[----:B------:R-:W-:Y:S01]  /*0e70*/  @!P4 IMAD.IADD R3, R3, 0x1, -R0 ;  /* 0x000000010303c824 */ /* 0x000fe200078e0a00 */
[----:B------:R-:W-:Y:S01]  /*0e80*/  ISETP.GE.AND P4, PT, R9, RZ, PT ;  /* 0x000000ff0900720c */ /* 0x000fe20003f86270 */
[----:B------:R-:W-:Y:S01]  /*0e90*/  IMAD.HI.U32 R4, R5, R6, RZ ;  /* 0x0000000605047227 */ /* 0x000fe200078e00ff */
[----:B------:R-:W-:-:S03]  /*0ea0*/  IABS R59, R30 ;  /* 0x0000001e003b7213 */ /* 0x000fc60000000000 */
[--C-:B------:R-:W-:Y:S01]  /*0eb0*/  @!P6 IMAD.IADD R7, R7, 0x1, -R0.reuse ;  /* 0x000000010707e824 */ /* 0x100fe200078e0a00 */
[----:B------:R-:W-:Y:S01]  /*0ec0*/  ISETP.GT.U32.AND P6, PT, R0, R13, PT ;  /* 0x0000000d0000720c */ /* 0x000fe20003fc4070 */
[----:B------:R-:W-:Y:S01]  /*0ed0*/  @!P2 IMAD.IADD R15, R15, 0x1, -R0 ;  /* 0x000000010f0fa824 */ /* 0x000fe200078e0a00 */
[----:B------:R-:W-:Y:S01]  /*0ee0*/  ISETP.GE.AND P2, PT, R14, RZ, PT ;  /* 0x000000ff0e00720c */ /* 0x000fe20003f46270 */
[----:B------:R-:W-:Y:S01]  /*0ef0*/  IMAD.MOV R17, RZ, RZ, -R4 ;  /* 0x000000ffff117224 */ /* 0x000fe200078e0a04 */
[----:B------:R-:W-:Y:S01]  /*0f00*/  LOP3.LUT R14, R9, 0x14, RZ, 0xfc, !PT ;  /* 0x00000014090e7812 */ /* 0x000fe200078efcff */
[----:B------:R-:W-:Y:S02]  /*0f10*/  IMAD.MOV.U32 R4, RZ, RZ, R15 ;  /* 0x000000ffff047224 */ /* 0x000fe400078e000f */
[----:B------:R-:W-:Y:S01]  /*0f20*/  IMAD R15, R0, R17, R6 ;  /* 0x00000011000f7224 */ /* 0x000fe200078e0206 */
[----:B------:R-:W-:Y:S01]  /*0f30*/  IABS R10, R14 ;  /* 0x0000000e000a7213 */ /* 0x000fe20000000000 */
[----:B------:R-:W-:-:S02]  /*0f40*/  IMAD.MOV.U32 R6, RZ, RZ, R3 ;  /* 0x000000ffff067224 */ /* 0x000fc400078e0003 */
[----:B------:R-:W-:Y:S02]  /*0f50*/  @!P1 IMAD.MOV R7, RZ, RZ, -R7 ;  /* 0x000000ffff079224 */ /* 0x000fe400078e0a07 */
[----:B------:R-:W-:Y:S01]  /*0f60*/  @!P4 IMAD.MOV R6, RZ, RZ, -R6 ;  /* 0x000000ffff06c224 */ /* 0x000fe200078e0a06 */
[----:B------:R-:W-:Y:S01]  /*0f70*/  ISETP.GT.U32.AND P4, PT, R0, R15, PT ;  /* 0x0000000f0000720c */ /* 0x000fe20003f84070 */
[--C-:B------:R-:W-:Y:S01]  /*0f80*/  @!P6 IMAD.IADD R13, R13, 0x1, -R0.reuse ;  /* 0x000000010d0de824 */ /* 0x100fe200078e0a00 */
[----:B------:R-:W-:Y:S01]  /*0f90*/  ISETP.GE.AND P6, PT, R14, RZ, PT ;  /* 0x000000ff0e00720c */ /* 0x000fe20003fc6270 */
[----:B------:R-:W-:Y:S01]  /*0fa0*/  IMAD.HI.U32 R3, R5, R10, RZ ;  /* 0x0000000a05037227 */ /* 0x000fe200078e00ff */
[----:B------:R-:W-:Y:S02]  /*0fb0*/  LOP3.LUT R14, R9, 0x24, RZ, 0xfc, !PT ;  /* 0x00000024090e7812 */ /* 0x000fe400078efcff */
[----:B------:R-:W-:Y:S01]  /*0fc0*/  ISETP.GT.U32.AND P1, PT, R0, R13, PT ;  /* 0x0000000d0000720c */ /* 0x000fe20003f24070 */
[----:B------:R-:W-:Y:S01]  /*0fd0*/  IMAD.MOV R3, RZ, RZ, -R3 ;  /* 0x000000ffff037224 */ /* 0x000fe200078e0a03 */
[----:B------:R-:W-:Y:S01]  /*0fe0*/  IABS R23, R14 ;  /* 0x0000000e00177213 */ /* 0x000fe20000000000 */
[----:B------:R-:W-:-:S02]  /*0ff0*/  @!P0 IMAD.IADD R11, R11, 0x1, -R0 ;  /* 0x000000010b0b8824 */ /* 0x000fc400078e0a00 */
[----:B------:R-:W-:Y:S02]  /*1000*/  IMAD.MOV.U32 R17, RZ, RZ, R8 ;  /* 0x000000ffff117224 */ /* 0x000fe400078e0008 */
[----:B------:R-:W-:Y:S01]  /*1010*/  @!P4 IMAD.IADD R15, R15, 0x1, -R0 ;  /* 0x000000010f0fc824 */ /* 0x000fe200078e0a00 */
[C---:B------:R-:W-:Y:S01]  /*1020*/  ISETP.GT.U32.AND P0, PT, R0.reuse, R11, PT ;  /* 0x0000000b0000720c */ /* 0x040fe20003f04070 */
[C---:B------:R-:W-:Y:S01]  /*1030*/  IMAD R3, R0.reuse, R3, R10 ;  /* 0x0000000300037224 */ /* 0x040fe200078e020a */
[----:B------:R-:W-:Y:S01]  /*1040*/  LOP3.LUT R10, R9, 0x1c, RZ, 0xfc, !PT ;  /* 0x0000001c090a7812 */ /* 0x000fe200078efcff */
[----:B------:R-:W-:Y:S01]  /*1050*/  IMAD.HI.U32 R8, R5, R17, RZ ;  /* 0x0000001105087227 */ /* 0x000fe200078e00ff */
[C---:B------:R-:W-:Y:S02]  /*1060*/  ISETP.GT.U32.AND P4, PT, R0.reuse, R15, PT ;  /* 0x0000000f0000720c */ /* 0x040fe40003f84070 */
[----:B------:R-:W-:Y:S01]  /*1070*/  IABS R19, R10 ;  /* 0x0000000a00137213 */ /* 0x000fe20000000000 */
[----:B------:R-:W-:Y:S01]  /*1080*/  @!P1 IMAD.IADD R13, R13, 0x1, -R0 ;  /* 0x000000010d0d9824 */ /* 0x000fe200078e0a00 */
[----:B------:R-:W-:Y:S01]  /*1090*/  ISETP.GT.U32.AND P1, PT, R0, R3, PT ;  /* 0x000000030000720c */ /* 0x000fe20003f24070 */
[----:B------:R-:W-:-:S02]  /*10a0*/  IMAD.MOV R8, RZ, RZ, -R8 ;  /* 0x000000ffff087224 */ /* 0x000fc400078e0a08 */
[----:B------:R-:W-:Y:S01]  /*10b0*/  @!P2 IMAD.MOV R4, RZ, RZ, -R4 ;  /* 0x000000ffff04a224 */ /* 0x000fe200078e0a04 */
[----:B------:R-:W-:Y:S01]  /*10c0*/  ISETP.GE.AND P2, PT, R12, RZ, PT ;  /* 0x000000ff0c00720c */ /* 0x000fe20003f46270 */
[----:B------:R-:W-:Y:S02]  /*10d0*/  IMAD R17, R0, R8, R17 ;  /* 0x0000000800117224 */ /* 0x000fe400078e0211 */
[--C-:B------:R-:W-:Y:S01]  /*10e0*/  @!P0 IMAD.IADD R11, R11, 0x1, -R0.reuse ;  /* 0x000000010b0b8824 */ /* 0x100fe200078e0a00 */
[----:B------:R-:W-:Y:S01]  /*10f0*/  ISETP.GE.AND P0, PT, R16, RZ, PT ;  /* 0x000000ff1000720c */ /* 0x000fe20003f06270 */
[--C-:B------:R-:W-:Y:S01]  /*1100*/  @!P4 IMAD.IADD R15, R15, 0x1, -R0.reuse ;  /* 0x000000010f0fc824 */ /* 0x100fe200078e0a00 */
[----:B------:R-:W-:Y:S01]  /*1110*/  ISETP.GT.U32.AND P4, PT, R0, R17, PT ;  /* 0x000000110000720c */ /* 0x000fe20003f84070 */
[----:B------:R-:W-:Y:S01]  /*1120*/  @!P3 IMAD.MOV R11, RZ, RZ, -R11 ;  /* 0x000000ffff0bb224 */ /* 0x000fe200078e0a0b */
[----:B------:R-:W-:Y:S01]  /*1130*/  ISETP.GE.AND P3, PT, R10, RZ, PT ;  /* 0x000000ff0a00720c */ /* 0x000fe20003f66270 */
[----:B------:R-:W-:Y:S01]  /*1140*/  @!P1 IMAD.IADD R3, R3, 0x1, -R0 ;  /* 0x0000000103039824 */ /* 0x000fe200078e0a00 */
[----:B------:R-:W-:Y:S01]  /*1150*/  LOP3.LUT R10, R9, 0x20, RZ, 0xfc, !PT ;  /* 0x00000020090a7812 */ /* 0x000fe200078efcff */
[----:B------:R-:W-:Y:S01]  /*1160*/  IMAD.HI.U32 R8, R5, R19, RZ ;  /* 0x0000001305087227 */ /* 0x000fe200078e00ff */
[----:B------:R-:W-:-:S02]  /*1170*/  LOP3.LUT R16, R9, 0x28, RZ, 0xfc, !PT ;  /* 0x0000002809107812 */ /* 0x000fc400078efcff */
[----:B------:R-:W-:Y:S01]  /*1180*/  ISETP.GT.U32.AND P1, PT, R0, R3, PT ;  /* 0x000000030000720c */ /* 0x000fe20003f24070 */
[----:B------:R-:W-:Y:S01]  /*1190*/  IMAD.MOV R8, RZ, RZ, -R8 ;  /* 0x000000ffff087224 */ /* 0x000fe200078e0a08 */
[----:B------:R-:W-:Y:S01]  /*11a0*/  IABS R21, R10 ;  /* 0x0000000a00157213 */ /* 0x000fe20000000000 */
[----:B------:R-:W-:Y:S01]  /*11b0*/  @!P5 IMAD.MOV R13, RZ, RZ, -R13 ;  /* 0x000000ffff0dd224 */ /* 0x000fe200078e0a0d */
[----:B------:R-:W-:Y:S01]  /*11c0*/  IABS R25, R16 ;  /* 0x0000001000197213 */ /* 0x000fe20000000000 */
[----:B------:R-:W-:Y:S01]  /*11d0*/  @!P4 IMAD.IADD R17, R17, 0x1, -R0 ;  /* 0x000000011111c824 */ /* 0x000fe200078e0a00 */
[----:B------:R-:W-:Y:S01]  /*11e0*/  ISETP.GE.AND P5, PT, R10, RZ, PT ;  /* 0x000000ff0a00720c */ /* 0x000fe20003fa6270 */
[C---:B------:R-:W-:Y:S02]  /*11f0*/  IMAD R19, R0.reuse, R8, R19 ;  /* 0x0000000800137224 */ /* 0x040fe400078e0213 */
[----:B------:R-:W-:Y:S01]  /*1200*/  IMAD.HI.U32 R8, R5, R21, RZ ;  /* 0x0000001505087227 */ /* 0x000fe200078e00ff */
[----:B------:R-:W-:-:S03]  /*1210*/  ISETP.GT.U32.AND P4, PT, R0, R17, PT ;  /* 0x000000110000720c */ /* 0x000fc60003f84070 */
[----:B------:R-:W-:Y:S01]  /*1220*/  @!P1 IMAD.IADD R3, R3, 0x1, -R0 ;  /* 0x0000000103039824 */ /* 0x000fe200078e0a00 */
[----:B------:R-:W-:Y:S01]  /*1230*/  ISETP.GE.AND P1, PT, R14, RZ, PT ;  /* 0x000000ff0e00720c */ /* 0x000fe20003f26270 */
[----:B------:R-:W-:Y:S01]  /*1240*/  IMAD.MOV R8, RZ, RZ, -R8 ;  /* 0x000000ffff087224 */ /* 0x000fe200078e0a08 */
[----:B------:R-:W-:Y:S01]  /*1250*/  LOP3.LUT R14, R9, 0x2c, RZ, 0xfc, !PT ;  /* 0x0000002c090e7812 */ /* 0x000fe200078efcff */
[----:B------:R-:W-:-:S04]  /*1260*/  IMAD.HI.U32 R12, R5, R25, RZ ;  /* 0x00000019050c7227 */ /* 0x000fc800078e00ff */
[----:B------:R-:W-:-:S04]  /*1270*/  IMAD.HI.U32 R10, R5, R23, RZ ;  /* 0x00000017050a7227 */ /* 0x000fc800078e00ff */
[C---:B------:R-:W-:Y:S01]  /*1280*/  IMAD R21, R0.reuse, R8, R21 ;  /* 0x0000000800157224 */ /* 0x040fe200078e0215 */
[----:B------:R-:W-:Y:S01]  /*1290*/  IABS R8, R14 ;  /* 0x0000000e00087213 */ /* 0x000fe20000000000 */
[----:B------:R-:W-:Y:S02]  /*12a0*/  IMAD.MOV R12, RZ, RZ, -R12 ;  /* 0x000000ffff0c7224 */ /* 0x000fe400078e0a0c */
[----:B------:R-:W-:Y:S02]  /*12b0*/  IMAD.MOV R10, RZ, RZ, -R10 ;  /* 0x000000ffff0a7224 */ /* 0x000fe400078e0a0a */
[C---:B------:R-:W-:Y:S02]  /*12c0*/  IMAD R25, R0.reuse, R12, R25 ;  /* 0x0000000c00197224 */ /* 0x040fe400078e0219 */
[----:B------:R-:W-:Y:S02]  /*12d0*/  IMAD.MOV.U32 R12, RZ, RZ, R8 ;  /* 0x000000ffff0c7224 */ /* 0x000fe400078e0008 */
[----:B------:R-:W-:-:S02]  /*12e0*/  IMAD R23, R0, R10, R23 ;  /* 0x0000000a00177224 */ /* 0x000fc400078e0217 */
[----:B------:R-:W-:Y:S01]  /*12f0*/  @!P4 IMAD.IADD R17, R17, 0x1, -R0 ;  /* 0x000000011111c824 */ /* 0x000fe200078e0a00 */
[C---:B------:R-:W-:Y:S01]  /*1300*/  ISETP.GT.U32.AND P4, PT, R0.reuse, R21, PT ;  /* 0x000000150000720c */ /* 0x040fe20003f84070 */
[----:B------:R-:W-:Y:S02]  /*1310*/  IMAD.MOV.U32 R8, RZ, RZ, R3 ;  /* 0x000000ffff087224 */ /* 0x000fe400078e0003 */
[----:B------:R-:W-:Y:S01]  /*1320*/  @!P2 IMAD.MOV R15, RZ, RZ, -R15 ;  /* 0x000000ffff0fa224 */ /* 0x000fe200078e0a0f */
[C---:B------:R-:W-:Y:S01]  /*1330*/  ISETP.GT.U32.AND P2, PT, R0.reuse, R19, PT ;  /* 0x000000130000720c */ /* 0x040fe20003f44070 */
[----:B------:R-:W-:Y:S01]  /*1340*/  @!P6 IMAD.MOV R8, RZ, RZ, -R8 ;  /* 0x000000ffff08e224 */ /* 0x000fe200078e0a08 */
[----:B------:R-:W-:Y:S01]  /*1350*/  ISETP.GT.U32.AND P6, PT, R0, R23, PT ;  /* 0x000000170000720c */ /* 0x000fe20003fc4070 */
[----:B------:R-:W-:-:S04]  /*1360*/  IMAD.HI.U32 R3, R5, R12, RZ ;  /* 0x0000000c05037227 */ /* 0x000fc800078e00ff */
[----:B------:R-:W-:Y:S02]  /*1370*/  IMAD.MOV R3, RZ, RZ, -R3 ;  /* 0x000000ffff037224 */ /* 0x000fe400078e0a03 */
[----:B------:R-:W-:Y:S01]  /*1380*/  @!P4 IMAD.IADD R21, R21, 0x1, -R0 ;  /* 0x000000011515c824 */ /* 0x000fe200078e0a00 */
[----:B------:R-:W-:Y:S01]  /*1390*/  ISETP.GE.AND P4, PT, R14, RZ, PT ;  /* 0x000000ff0e00720c */ /* 0x000fe20003f86270 */
[----:B------:R-:W-:Y:S01]  /*13a0*/  IMAD.HI.U32 R10, R5, R27, RZ ;  /* 0x0000001b050a7227 */ /* 0x000fe200078e00ff */
[----:B------:R-:W-:-:S03]  /*13b0*/  LOP3.LUT R14, R9, 0x34, RZ, 0xfc, !PT ;  /* 0x00000034090e7812 */ /* 0x000fc600078efcff */
[--C-:B------:R-:W-:Y:S01]  /*13c0*/  @!P2 IMAD.IADD R19, R19, 0x1, -R0.reuse ;  /* 0x000000011313a824 */ /* 0x100fe200078e0a00 */
[----:B------:R-:W-:Y:S01]  /*13d0*/  IABS R29, R14 ;  /* 0x0000000e001d7213 */ /* 0x000fe20000000000 */
[----:B------:R-:W-:Y:S01]  /*13e0*/  @!P6 IMAD.IADD R23, R23, 0x1, -R0 ;  /* 0x000000011717e824 */ /* 0x000fe200078e0a00 */
[C---:B------:R-:W-:Y:S01]  /*13f0*/  ISETP.GT.U32.AND P6, PT, R0.reuse, R21, PT ;  /* 0x000000150000720c */ /* 0x040fe20003fc4070 */
[C---:B------:R-:W-:Y:S01]  /*1400*/  IMAD R3, R0.reuse, R3, R12 ;  /* 0x0000000300037224 */ /* 0x040fe200078e020c */
[----:B------:R-:W-:Y:S01]  /*1410*/  ISETP.GT.U32.AND P2, PT, R0, R19, PT ;  /* 0x000000130000720c */ /* 0x000fe20003f44070 */
[----:B------:R-:W-:Y:S02]  /*1420*/  IMAD.MOV R10, RZ, RZ, -R10 ;  /* 0x000000ffff0a7224 */ /* 0x000fe400078e0a0a */
[----:B------:R-:W-:Y:S01]  /*1430*/  @!P0 IMAD.MOV R17, RZ, RZ, -R17 ;  /* 0x000000ffff118224 */ /* 0x000fe200078e0a11 */
[----:B------:R-:W-:Y:S01]  /*1440*/  ISETP.GE.AND P0, PT, R16, RZ, PT ;  /* 0x000000ff1000720c */ /* 0x000fe20003f06270 */
[----:B------:R-:W-:Y:S01]  /*1450*/  IMAD R27, R0, R10, R27 ;  /* 0x0000000a001b7224 */ /* 0x000fe200078e021b */
[----:B------:R-:W-:Y:S01]  /*1460*/  LOP3.LUT R16, R9, 0x38, RZ, 0xfc, !PT ;  /* 0x0000003809107812 */ /* 0x000fe200078efcff */
[----:B------:R-:W-:-:S03]  /*1470*/  IMAD.HI.U32 R10, R5, R29, RZ ;  /* 0x0000001d050a7227 */ /* 0x000fc600078e00ff */
[----:B------:R-:W-:Y:S01]  /*1480*/  IABS R31, R16 ;  /* 0x00000010001f7213 */ /* 0x000fe20000000000 */
[--C-:B------:R-:W-:Y:S01]  /*1490*/  @!P6 IMAD.IADD R21, R21, 0x1, -R0.reuse ;  /* 0x000000011515e824 */ /* 0x100fe200078e0a00 */
[C---:B------:R-:W-:Y:S01]  /*14a0*/  ISETP.GT.U32.AND P6, PT, R0.reuse, R3, PT ;  /* 0x000000030000720c */ /* 0x040fe20003fc4070 */
[----:B------:R-:W-:Y:S01]  /*14b0*/  @!P2 IMAD.IADD R19, R19, 0x1, -R0 ;  /* 0x000000011313a824 */ /* 0x000fe200078e0a00 */
[C---:B------:R-:W-:Y:S01]  /*14c0*/  ISETP.GT.U32.AND P2, PT, R0.reuse, R25, PT ;  /* 0x000000190000720c */ /* 0x040fe20003f44070 */
[----:B------:R-:W-:Y:S02]  /*14d0*/  IMAD.MOV R12, RZ, RZ, -R10 ;  /* 0x000000ffff0c7224 */ /* 0x000fe400078e0a0a */
[----:B------:R-:W-:Y:S01]  /*14e0*/  @!P3 IMAD.MOV R19, RZ, RZ, -R19 ;  /* 0x000000ffff13b224 */ /* 0x000fe200078e0a13 */
[C---:B------:R-:W-:Y:S01]  /*14f0*/  ISETP.GT.U32.AND P3, PT, R0.reuse, R23, PT ;  /* 0x000000170000720c */ /* 0x040fe20003f64070 */
[----:B------:R-:W-:Y:S02]  /*1500*/  IMAD R29, R0, R12, R29 ;  /* 0x0000000c001d7224 */ /* 0x000fe400078e021d */
[----:B------:R-:W-:-:S04]  /*1510*/  IMAD.HI.U32 R10, R5, R31, RZ ;  /* 0x0000001f050a7227 */ /* 0x000fc800078e00ff */
[--C-:B------:R-:W-:Y:S01]  /*1520*/  @!P6 IMAD.IADD R3, R3, 0x1, -R0.reuse ;  /* 0x000000010303e824 */ /* 0x100fe200078e0a00 */
[----:B------:R-:W-:Y:S01]  /*1530*/  ISETP.GT.U32.AND P6, PT, R0, R29, PT ;  /* 0x0000001d0000720c */ /* 0x000fe20003fc4070 */
[----:B------:R-:W-:Y:S02]  /*1540*/  @!P2 IMAD.IADD R25, R25, 0x1, -R0 ;  /* 0x000000011919a824 */ /* 0x000fe400078e0a00 */
[----:B------:R-:W-:-:S03]  /*1550*/  IMAD.HI.U32 R12, R5, R33, RZ ;  /* 0x00000021050c7227 */ /* 0x000fc600078e00ff */
[C---:B------:R-:W-:Y:S01]  /*1560*/  ISETP.GT.U32.AND P2, PT, R0.reuse, R25, PT ;  /* 0x000000190000720c */ /* 0x040fe20003f44070 */
[----:B------:R-:W-:Y:S01]  /*1570*/  @!P3 IMAD.IADD R23, R23, 0x1, -R0 ;  /* 0x000000011717b824 */ /* 0x000fe200078e0a00 */
[C---:B------:R-:W-:Y:S01]  /*1580*/  ISETP.GT.U32.AND P3, PT, R0.reuse, R27, PT ;  /* 0x0000001b0000720c */ /* 0x040fe20003f64070 */
[----:B------:R-:W-:Y:S02]  /*1590*/  IMAD.MOV R10, RZ, RZ, -R10 ;  /* 0x000000ffff0a7224 */ /* 0x000fe400078e0a0a */
[----:B------:R-:W-:Y:S02]  /*15a0*/  IMAD.MOV R12, RZ, RZ, -R12 ;  /* 0x000000ffff0c7224 */ /* 0x000fe400078e0a0c */
[----:B------:R-:W-:Y:S01]  /*15b0*/  @!P6 IMAD.IADD R29, R29, 0x1, -R0 ;  /* 0x000000011d1de824 */ /* 0x000fe200078e0a00 */
[C---:B------:R-:W-:Y:S01]  /*15c0*/  ISETP.GT.U32.AND P6, PT, R0.reuse, R3, PT ;  /* 0x000000030000720c */ /* 0x040fe20003fc4070 */
[----:B------:R-:W-:Y:S02]  /*15d0*/  IMAD R31, R0, R10, R31 ;  /* 0x0000000a001f7224 */ /* 0x000fe400078e021f */
[----:B------:R-:W-:-:S04]  /*15e0*/  IMAD.HI.U32 R10, R5, R35, RZ ;  /* 0x00000023050a7227 */ /* 0x000fc800078e00ff */
[----:B------:R-:W-:Y:S01]  /*15f0*/  @!P2 IMAD.IADD R25, R25, 0x1, -R0 ;  /* 0x000000011919a824 */ /* 0x000fe200078e0a00 */
[----:B------:R-:W-:Y:S01]  /*1600*/  ISETP.GE.AND P2, PT, R18, RZ, PT ;  /* 0x000000ff1200720c */ /* 0x000fe20003f46270 */
[C---:B------:R-:W-:Y:S01]  /*1610*/  IMAD R33, R0.reuse, R12, R33 ;  /* 0x0000000c00217224 */ /* 0x040fe200078e0221 */
[----:B------:R-:W-:Y:S01]  /*1620*/  LOP3.LUT R18, R9, 0x44, RZ, 0xfc, !PT ;  /* 0x0000004409127812 */ /* 0x000fe200078efcff */
[----:B------:R-:W-:Y:S02]  /*1630*/  IMAD.MOV R10, RZ, RZ, -R10 ;  /* 0x000000ffff0a7224 */ /* 0x000fe400078e0a0a */
[--C-:B------:R-:W-:Y:S01]  /*1640*/  @!P6 IMAD.IADD R3, R3, 0x1, -R0.reuse ;  /* 0x000000010303e824 */ /* 0x100fe200078e0a00 */
[----:B------:R-:W-:Y:S01]  /*1650*/  IABS R37, R18 ;  /* 0x0000001200257213 */ /* 0x000fe20000000000 */
[----:B------:R-:W-:Y:S01]  /*1660*/  @!P3 IMAD.IADD R27, R27, 0x1, -R0 ;  /* 0x000000011b1bb824 */ /* 0x000fe200078e0a00 */
[C---:B------:R-:W-:Y:S01]  /*1670*/  ISETP.GT.U32.AND P6, PT, R0.reuse, R33, PT ;  /* 0x000000210000720c */ /* 0x040fe20003fc4070 */
[----:B------:R-:W-:Y:S01]  /*1680*/  IMAD R35, R0, R10, R35 ;  /* 0x0000000a00237224 */ /* 0x000fe200078e0223 */
[----:B------:R-:W-:Y:S01]  /*1690*/  ISETP.GE.AND P3, PT, R14, RZ, PT ;  /* 0x000000ff0e00720c */ /* 0x000fe20003f66270 */
[----:B------:R-:W-:Y:S01]  /*16a0*/  IMAD.HI.U32 R10, R5, R37, RZ ;  /* 0x00000025050a7227 */ /* 0x000fe200078e00ff */
[----:B------:R-:W-:-:S03]  /*16b0*/  IABS R14, R24 ;  /* 0x00000018000e7213 */ /* 0x000fc60000000000 */
[----:B------:R-:W-:Y:S01]  /*16c0*/  @!P1 IMAD.MOV R23, RZ, RZ, -R23 ;  /* 0x000000ffff179224 */ /* 0x000fe200078e0a17 */
[----:B------:R-:W-:Y:S01]  /*16d0*/  ISETP.GT.U32.AND P1, PT, R0, R29, PT ;  /* 0x0000001d0000720c */ /* 0x000fe20003f24070 */
[----:B------:R-:W-:Y:S02]  /*16e0*/  IMAD.MOV R12, RZ, RZ, -R10 ;  /* 0x000000ffff0c7224 */ /* 0x000fe400078e0a0a */
[----:B------:R-:W-:-:S04]  /*16f0*/  IMAD.HI.U32 R10, R5, R14, RZ ;  /* 0x0000000e050a7227 */ /* 0x000fc800078e00ff */
[----:B------:R-:W-:Y:S02]  /*1700*/  IMAD.MOV R39, RZ, RZ, -R10 ;  /* 0x000000ffff277224 */ /* 0x000fe400078e0a0a */
[----:B------:R-:W-:Y:S01]  /*1710*/  @!P5 IMAD.MOV R21, RZ, RZ, -R21 ;  /* 0x000000ffff15d224 */ /* 0x000fe200078e0a15 */
[C---:B------:R-:W-:Y:S01]  /*1720*/  ISETP.GT.U32.AND P5, PT, R0.reuse, R27, PT ;  /* 0x0000001b0000720c */ /* 0x040fe20003fa4070 */
[----:B------:R-:W-:Y:S01]  /*1730*/  @!P0 IMAD.MOV R25, RZ, RZ, -R25 ;  /* 0x000000ffff198224 */ /* 0x000fe200078e0a19 */
[----:B------:R-:W-:Y:S01]  /*1740*/  ISETP.GT.U32.AND P0, PT, R0, R31, PT ;  /* 0x0000001f0000720c */ /* 0x000fe20003f04070 */
[--C-:B------:R-:W-:Y:S02]  /*1750*/  @!P6 IMAD.IADD R33, R33, 0x1, -R0.reuse ;  /* 0x000000012121e824 */ /* 0x100fe400078e0a00 */
[----:B------:R-:W-:Y:S02]  /*1760*/  IMAD.MOV.U32 R10, RZ, RZ, R3 ;  /* 0x000000ffff0a7224 */ /* 0x000fe400078e0003 */
[----:B------:R-:W-:Y:S01]  /*1770*/  @!P1 IMAD.IADD R29, R29, 0x1, -R0 ;  /* 0x000000011d1d9824 */ /* 0x000fe200078e0a00 */
[----:B------:R-:W-:Y:S01]  /*1780*/  ISETP.GE.AND P1, PT, R16, RZ, PT ;  /* 0x000000ff1000720c */ /* 0x000fe20003f26270 */
[----:B------:R-:W-:Y:S01]  /*1790*/  @!P4 IMAD.MOV R10, RZ, RZ, -R10 ;  /* 0x000000ffff0ac224 */ /* 0x000fe200078e0a0a */
[C---:B------:R-:W-:Y:S01]  /*17a0*/  ISETP.GT.U32.AND P4, PT, R0.reuse, R33, PT ;  /* 0x000000210000720c */ /* 0x040fe20003f84070 */
[C---:B------:R-:W-:Y:S01]  /*17b0*/  IMAD R37, R0.reuse, R12, R37 ;  /* 0x0000000c00257224 */ /* 0x040fe200078e0225 */
[----:B------:R-:W-:Y:S01]  /*17c0*/  LOP3.LUT R16, R9, 0x4c, RZ, 0xfc, !PT ;  /* 0x0000004c09107812 */ /* 0x000fe200078efcff */
[--C-:B------:R-:W-:Y:S01]  /*17d0*/  @!P5 IMAD.IADD R27, R27, 0x1, -R0.reuse ;  /* 0x000000011b1bd824 */ /* 0x100fe200078e0a00 */
[C---:B------:R-:W-:Y:S01]  /*17e0*/  ISETP.GT.U32.AND P5, PT, R0.reuse, R35, PT ;  /* 0x000000230000720c */ /* 0x040fe20003fa4070 */
[----:B------:R-:W-:Y:S01]  /*17f0*/  @!P0 IMAD.IADD R31, R31, 0x1, -R0 ;  /* 0x000000011f1f8824 */ /* 0x000fe200078e0a00 */
[----:B------:R-:W-:Y:S01]  /*1800*/  IABS R12, R16 ;  /* 0x00000010000c7213 */ /* 0x000fe20000000000 */
[C---:B------:R-:W-:Y:S01]  /*1810*/  IMAD R3, R0.reuse, R39, R14 ;  /* 0x0000002700037224 */ /* 0x040fe200078e020e */
[----:B------:R-:W-:Y:S01]  /*1820*/  LOP3.LUT R14, R9, 0x50, RZ, 0xfc, !PT ;  /* 0x00000050090e7812 */ /* 0x000fe200078efcff */
[----:B------:R-:W-:Y:S01]  /*1830*/  @!P3 IMAD.MOV R29, RZ, RZ, -R29 ;  /* 0x000000ffff1db224 */ /* 0x000fe200078e0a1d */
[C---:B------:R-:W-:Y:S01]  /*1840*/  ISETP.GT.U32.AND P6, PT, R0.reuse, R31, PT ;  /* 0x0000001f0000720c */ /* 0x040fe20003fc4070 */
[----:B------:R-:W-:Y:S01]  /*1850*/  IMAD.MOV.U32 R39, RZ, RZ, R12 ;  /* 0x000000ffff277224 */ /* 0x000fe200078e000c */
[C---:B------:R-:W-:Y:S01]  /*1860*/  ISETP.GT.U32.AND P3, PT, R0.reuse, R37, PT ;  /* 0x000000250000720c */ /* 0x040fe20003f64070 */
[----:B------:R-:W-:Y:S01]  /*1870*/  @!P4 IMAD.IADD R33, R33, 0x1, -R0 ;  /* 0x000000012121c824 */ /* 0x000fe200078e0a00 */
[----:B------:R-:W-:Y:S01]  /*1880*/  ISETP.GT.U32.AND P4, PT, R0, R3, PT ;  /* 0x000000030000720c */ /* 0x000fe20003f84070 */
[----:B------:R-:W-:Y:S01]  /*1890*/  IMAD.HI.U32 R12, R5, R39, RZ ;  /* 0x00000027050c7227 */ /* 0x000fe200078e00ff */
[----:B------:R-:W-:-:S02]  /*18a0*/  IABS R41, R14 ;  /* 0x0000000e00297213 */ /* 0x000fc40000000000 */
[----:B------:R-:W-:Y:S01]  /*18b0*/  ISETP.GE.AND P0, PT, R20, RZ, PT ;  /* 0x000000ff1400720c */ /* 0x000fe20003f06270 */
[----:B------:R-:W-:Y:S01]  /*18c0*/  IMAD.MOV R12, RZ, RZ, -R12 ;  /* 0x000000ffff0c7224 */ /* 0x000fe200078e0a0c */
[----:B------:R-:W-:Y:S01]  /*18d0*/  SHF.R.U32.HI R20, RZ, 0x6, R69 ;  /* 0x00000006ff147819 */ /* 0x000fe20000011645 */
[--C-:B------:R-:W-:Y:S02]  /*18e0*/  @!P5 IMAD.IADD R35, R35, 0x1, -R0.reuse ;  /* 0x000000012323d824 */ /* 0x100fe400078e0a00 */
[C---:B------:R-:W-:Y:S02]  /*18f0*/  IMAD R39, R0.reuse, R12, R39 ;  /* 0x0000000c00277224 */ /* 0x040fe400078e0227 */
[--C-:B------:R-:W-:Y:S01]  /*1900*/  @!P6 IMAD.IADD R31, R31, 0x1, -R0.reuse ;  /* 0x000000011f1fe824 */ /* 0x100fe200078e0a00 */
[----:B------:R-:W-:Y:S01]  /*1910*/  ISETP.GT.U32.AND P5, PT, R0, R35, PT ;  /* 0x000000230000720c */ /* 0x000fe20003fa4070 */
[--C-:B------:R-:W-:Y:S01]  /*1920*/  @!P3 IMAD.IADD R37, R37, 0x1, -R0.reuse ;  /* 0x000000012525b824 */ /* 0x100fe200078e0a00 */
[----:B------:R-:W-:Y:S01]  /*1930*/  ISETP.GE.AND P3, PT, R16, RZ, PT ;  /* 0x000000ff1000720c */ /* 0x000fe20003f66270 */
[----:B------:R-:W-:Y:S01]  /*1940*/  @!P4 IMAD.IADD R3, R3, 0x1, -R0 ;  /* 0x000000010303c824 */ /* 0x000fe200078e0a00 */
[----:B------:R-:W-:Y:S01]  /*1950*/  ISETP.GT.U32.AND P4, PT, R0, R39, PT ;  /* 0x000000270000720c */ /* 0x000fe20003f84070 */
[----:B------:R-:W-:Y:S01]  /*1960*/  @!P2 IMAD.MOV R27, RZ, RZ, -R27 ;  /* 0x000000ffff1ba224 */ /* 0x000fe200078e0a1b */
[----:B------:R-:W-:Y:S01]  /*1970*/  ISETP.GE.AND P2, PT, R22, RZ, PT ;  /* 0x000000ff1600720c */ /* 0x000fe20003f46270 */
[----:B------:R-:W-:Y:S01]  /*1980*/  @!P1 IMAD.MOV R31, RZ, RZ, -R31 ;  /* 0x000000ffff1f9224 */ /* 0x000fe200078e0a1f */
[----:B------:R-:W-:Y:S01]  /*1990*/  ISETP.GT.U32.AND P1, PT, R0, R37, PT ;  /* 0x000000250000720c */ /* 0x000fe20003f24070 */
[----:B------:R-:W-:Y:S01]  /*19a0*/  IMAD.HI.U32 R12, R5, R41, RZ ;  /* 0x00000029050c7227 */ /* 0x000fe200078e00ff */
[----:B------:R-:W-:-:S02]  /*19b0*/  LOP3.LUT R16, R9, 0x58, RZ, 0xfc, !PT ;  /* 0x0000005809107812 */ /* 0x000fc400078efcff */
[----:B------:R-:W-:Y:S01]  /*19c0*/  ISETP.GE.AND P6, PT, R18, RZ, PT ;  /* 0x000000ff1200720c */ /* 0x000fe20003fc6270 */
[----:B------:R-:W-:Y:S01]  /*19d0*/  IMAD.MOV R12, RZ, RZ, -R12 ;  /* 0x000000ffff0c7224 */ /* 0x000fe200078e0a0c */
[----:B------:R-:W-:Y:S01]  /*19e0*/  IABS R47, R16 ;  /* 0x00000010002f7213 */ /* 0x000fe20000000000 */
[--C-:B------:R-:W-:Y:S01]  /*19f0*/  @!P5 IMAD.IADD R35, R35, 0x1, -R0.reuse ;  /* 0x000000012323d824 */ /* 0x100fe200078e0a00 */
[----:B------:R-:W-:Y:S01]  /*1a00*/  LOP3.LUT R18, R9, 0x54, RZ, 0xfc, !PT ;  /* 0x0000005409127812 */ /* 0x000fe200078efcff */
[----:B------:R-:W-:Y:S01]  /*1a10*/  IMAD R41, R0, R12, R41 ;  /* 0x0000000c00297224 */ /* 0x000fe200078e0229 */
[----:B------:R-:W-:Y:S01]  /*1a20*/  ISETP.GE.AND P5, PT, R24, RZ, PT ;  /* 0x000000ff1800720c */ /* 0x000fe20003fa6270 */
[--C-:B------:R-:W-:Y:S01]  /*1a30*/  @!P4 IMAD.IADD R39, R39, 0x1, -R0.reuse ;  /* 0x000000012727c824 */ /* 0x100fe200078e0a00 */
[----:B------:R-:W-:Y:S01]  /*1a40*/  IABS R43, R18 ;  /* 0x00000012002b7213 */ /* 0x000fe20000000000 */
[----:B------:R-:W-:Y:S01]  /*1a50*/  @!P2 IMAD.MOV R35, RZ, RZ, -R35 ;  /* 0x000000ffff23a224 */ /* 0x000fe200078e0a23 */
[----:B------:R-:W-:Y:S01]  /*1a60*/  ISETP.GE.AND P2, PT, R14, RZ, PT ;  /* 0x000000ff0e00720c */ /* 0x000fe20003f46270 */
[----:B------:R-:W-:Y:S01]  /*1a70*/  @!P1 IMAD.IADD R37, R37, 0x1, -R0 ;  /* 0x0000000125259824 */ /* 0x000fe200078e0a00 */
[C---:B------:R-:W-:Y:S01]  /*1a80*/  ISETP.GT.U32.AND P1, PT, R0.reuse, R41, PT ;  /* 0x000000290000720c */ /* 0x040fe20003f24070 */
[----:B------:R-:W-:Y:S01]  /*1a90*/  IMAD.HI.U32 R14, R5, R47, RZ ;  /* 0x0000002f050e7227 */ /* 0x000fe200078e00ff */
[----:B------:R-:W-:-:S02]  /*1aa0*/  ISETP.GT.U32.AND P4, PT, R0, R39, PT ;  /* 0x000000270000720c */ /* 0x000fc40003f84070 */
[----:B------:R-:W-:Y:S01]  /*1ab0*/  LOP3.LUT R24, R9, 0x68, RZ, 0xfc, !PT ;  /* 0x0000006809187812 */ /* 0x000fe200078efcff */
[----:B------:R-:W-:Y:S01]  /*1ac0*/  @!P0 IMAD.MOV R33, RZ, RZ, -R33 ;  /* 0x000000ffff218224 */ /* 0x000fe200078e0a21 */
[----:B------:R-:W-:Y:S01]  /*1ad0*/  ISETP.GT.U32.AND P0, PT, R0, R3, PT ;  /* 0x000000030000720c */ /* 0x000fe20003f04070 */
[----:B------:R-:W-:Y:S01]  /*1ae0*/  IMAD.MOV R14, RZ, RZ, -R14 ;  /* 0x000000ffff0e7224 */ /* 0x000fe200078e0a0e */
[----:B------:R-:W-:Y:S01]  /*1af0*/  IABS R55, R24 ;  /* 0x0000001800377213 */ /* 0x000fe20000000000 */
[----:B------:R-:W-:Y:S01]  /*1b00*/  IMAD.HI.U32 R12, R5, R43, RZ ;  /* 0x0000002b050c7227 */ /* 0x000fe200078e00ff */
[----:B------:R-:W-:-:S03]  /*1b10*/  LOP3.LUT R22, R9, 0x64, RZ, 0xfc, !PT ;  /* 0x0000006409167812 */ /* 0x000fc600078efcff */
[C---:B------:R-:W-:Y:S01]  /*1b20*/  IMAD R47, R0.reuse, R14, R47 ;  /* 0x0000000e002f7224 */ /* 0x040fe200078e022f */
[----:B------:R-:W-:Y:S01]  /*1b30*/  IABS R53, R22 ;  /* 0x0000001600357213 */ /* 0x000fe20000000000 */
[--C-:B------:R-:W-:Y:S02]  /*1b40*/  @!P1 IMAD.IADD R41, R41, 0x1, -R0.reuse ;  /* 0x0000000129299824 */ /* 0x100fe400078e0a00 */
[----:B------:R-:W-:Y:S01]  /*1b50*/  @!P4 IMAD.IADD R39, R39, 0x1, -R0 ;  /* 0x000000012727c824 */ /* 0x000fe200078e0a00 */
[C---:B------:R-:W-:Y:S01]  /*1b60*/  ISETP.GT.U32.AND P4, PT, R0.reuse, R47, PT ;  /* 0x0000002f0000720c */ /* 0x040fe20003f84070 */
[----:B------:R-:W-:Y:S01]  /*1b70*/  IMAD.MOV R12, RZ, RZ, -R12 ;  /* 0x000000ffff0c7224 */ /* 0x000fe200078e0a0c */
[----:B------:R-:W-:Y:S01]  /*1b80*/  ISETP.GT.U32.AND P1, PT, R0, R41, PT ;  /* 0x000000290000720c */ /* 0x000fe20003f24070 */
[----:B------:R-:W-:Y:S01]  /*1b90*/  @!P0 IMAD.IADD R3, R3, 0x1, -R0 ;  /* 0x0000000103038824 */ /* 0x000fe200078e0a00 */
[----:B------:R-:W-:Y:S01]  /*1ba0*/  ISETP.GE.AND P0, PT, R18, RZ, PT ;  /* 0x000000ff1200720c */ /* 0x000fe20003f06270 */
[C---:B------:R-:W-:Y:S01]  /*1bb0*/  IMAD R43, R0.reuse, R12, R43 ;  /* 0x0000000c002b7224 */ /* 0x040fe200078e022b */
[C---:B------:R-:W-:Y:S01]  /*1bc0*/  LOP3.LUT R18, R9.reuse, 0x60, RZ, 0xfc, !PT ;  /* 0x0000006009127812 */ /* 0x040fe200078efcff */
[----:B------:R-:W-:Y:S01]  /*1bd0*/  IMAD.MOV.U32 R12, RZ, RZ, R3 ;  /* 0x000000ffff0c7224 */ /* 0x000fe200078e0003 */
[----:B------:R-:W-:Y:S01]  /*1be0*/  LOP3.LUT R3, R9, 0x5c, RZ, 0xfc, !PT ;  /* 0x0000005c09037812 */ /* 0x000fe200078efcff */
[----:B------:R-:W-:Y:S01]  /*1bf0*/  @!P6 IMAD.MOV R37, RZ, RZ, -R37 ;  /* 0x000000ffff25e224 */ /* 0x000fe200078e0a25 */
[C---:B------:R-:W-:Y:S01]  /*1c00*/  ISETP.GT.U32.AND P6, PT, R0.reuse, R43, PT ;  /* 0x0000002b0000720c */ /* 0x040fe20003fc4070 */
[----:B------:R-:W-:Y:S01]  /*1c10*/  @!P5 IMAD.MOV R12, RZ, RZ, -R12 ;  /* 0x000000ffff0cd224 */ /* 0x000fe200078e0a0c */
[----:B------:R-:W-:Y:S01]  /*1c20*/  IABS R49, R3 ;  /* 0x0000000300317213 */ /* 0x000fe20000000000 */
[--C-:B------:R-:W-:Y:S01]  /*1c30*/  @!P4 IMAD.IADD R47, R47, 0x1, -R0.reuse ;  /* 0x000000012f2fc824 */ /* 0x100fe200078e0a00 */
[----:B------:R-:W-:Y:S01]  /*1c40*/  IABS R51, R18 ;  /* 0x0000001200337213 */ /* 0x000fe20000000000 */
[----:B------:R-:W-:Y:S01]  /*1c50*/  @!P1 IMAD.IADD R41, R41, 0x1, -R0 ;  /* 0x0000000129299824 */ /* 0x000fe200078e0a00 */
[----:B------:R-:W-:Y:S01]  /*1c60*/  ISETP.GE.AND P1, PT, R3, RZ, PT ;  /* 0x000000ff0300720c */ /* 0x000fe20003f26270 */
[----:B------:R-:W-:Y:S01]  /*1c70*/  IMAD.HI.U32 R3, R5, R49, RZ ;  /* 0x0000003105037227 */ /* 0x000fe200078e00ff */
[----:B------:R-:W-:-:S02]  /*1c80*/  ISETP.GT.U32.AND P4, PT, R0, R47, PT ;  /* 0x0000002f0000720c */ /* 0x000fc40003f84070 */
[----:B------:R-:W-:Y:S01]  /*1c90*/  ISETP.GE.AND P5, PT, R16, RZ, PT ;  /* 0x000000ff1000720c */ /* 0x000fe20003fa6270 */
[----:B------:R-:W-:Y:S02]  /*1ca0*/  IMAD.MOV R3, RZ, RZ, -R3 ;  /* 0x000000ffff037224 */ /* 0x000fe400078e0a03 */
[----:B------:R-:W-:-:S04]  /*1cb0*/  IMAD.HI.U32 R14, R5, R51, RZ ;  /* 0x00000033050e7227 */ /* 0x000fc800078e00ff */
[C---:B------:R-:W-:Y:S02]  /*1cc0*/  IMAD R49, R0.reuse, R3, R49 ;  /* 0x0000000300317224 */ /* 0x040fe400078e0231 */
[----:B------:R-:W-:Y:S02]  /*1cd0*/  IMAD.MOV R14, RZ, RZ, -R14 ;  /* 0x000000ffff0e7224 */ /* 0x000fe400078e0a0e */
[--C-:B------:R-:W-:Y:S01]  /*1ce0*/  @!P4 IMAD.IADD R47, R47, 0x1, -R0.reuse ;  /* 0x000000012f2fc824 */ /* 0x100fe200078e0a00 */
[C---:B------:R-:W-:Y:S01]  /*1cf0*/  ISETP.GT.U32.AND P4, PT, R0.reuse, R49, PT ;  /* 0x000000310000720c */ /* 0x040fe20003f84070 */
[----:B------:R-:W-:Y:S02]  /*1d00*/  @!P6 IMAD.IADD R43, R43, 0x1, -R0 ;  /* 0x000000012b2be824 */ /* 0x000fe400078e0a00 */
[C---:B------:R-:W-:Y:S01]  /*1d10*/  IMAD R51, R0.reuse, R14, R51 ;  /* 0x0000000e00337224 */ /* 0x040fe200078e0233 */
[----:B------:R-:W-:Y:S01]  /*1d20*/  IABS R14, R26 ;  /* 0x0000001a000e7213 */ /* 0x000fe20000000000 */
[----:B------:R-:W-:Y:S01]  /*1d30*/  IMAD.HI.U32 R3, R5, R55, RZ ;  /* 0x0000003705037227 */ /* 0x000fe200078e00ff */
[----:B------:R-:W-:-:S03]  /*1d40*/  ISETP.GT.U32.AND P6, PT, R0, R43, PT ;  /* 0x0000002b0000720c */ /* 0x000fc60003fc4070 */
[----:B------:R-:W-:Y:S02]  /*1d50*/  IMAD.MOV R3, RZ, RZ, -R3 ;  /* 0x000000ffff037224 */ /* 0x000fe400078e0a03 */
[----:B------:R-:W-:-:S04]  /*1d60*/  IMAD.HI.U32 R16, R5, R53, RZ ;  /* 0x0000003505107227 */ /* 0x000fc800078e00ff */
[--C-:B------:R-:W-:Y:S01]  /*1d70*/  @!P4 IMAD.IADD R49, R49, 0x1, -R0.reuse ;  /* 0x000000013131c824 */ /* 0x100fe200078e0a00 */
[C---:B------:R-:W-:Y:S01]  /*1d80*/  ISETP.GT.U32.AND P4, PT, R0.reuse, R51, PT ;  /* 0x000000330000720c */ /* 0x040fe20003f84070 */
[----:B------:R-:W-:Y:S02]  /*1d90*/  IMAD R55, R0, R3, R55 ;  /* 0x0000000300377224 */ /* 0x000fe400078e0237 */
[----:B------:R-:W-:Y:S01]  /*1da0*/  @!P6 IMAD.IADD R43, R43, 0x1, -R0 ;  /* 0x000000012b2be824 */ /* 0x000fe200078e0a00 */
[----:B------:R-:W-:Y:S01]  /*1db0*/  ISETP.GE.AND P6, PT, R18, RZ, PT ;  /* 0x000000ff1200720c */ /* 0x000fe20003fc6270 */
[----:B------:R-:W-:Y:S01]  /*1dc0*/  IMAD.HI.U32 R3, R5, R14, RZ ;  /* 0x0000000e05037227 */ /* 0x000fe200078e00ff */
[----:B------:R-:W-:-:S03]  /*1dd0*/  LOP3.LUT R18, R9, 0x78, RZ, 0xfc, !PT ;  /* 0x0000007809127812 */ /* 0x000fc600078efcff */
[----:B------:R-:W-:Y:S01]  /*1de0*/  IMAD.MOV R16, RZ, RZ, -R16 ;  /* 0x000000ffff107224 */ /* 0x000fe200078e0a10 */
[----:B------:R-:W-:Y:S01]  /*1df0*/  IABS R61, R18 ;  /* 0x00000012003d7213 */ /* 0x000fe20000000000 */
[----:B------:R-:W-:-:S04]  /*1e00*/  IMAD.HI.U32 R9, R5, R57, RZ ;  /* 0x0000003905097227 */ /* 0x000fc800078e00ff */
[----:B------:R-:W-:Y:S02]  /*1e10*/  @!P4 IMAD.IADD R51, R51, 0x1, -R0 ;  /* 0x000000013333c824 */ /* 0x000fe400078e0a00 */
[----:B------:R-:W-:Y:S02]  /*1e20*/  IMAD.MOV R3, RZ, RZ, -R3 ;  /* 0x000000ffff037224 */ /* 0x000fe400078e0a03 */
[C---:B------:R-:W-:Y:S02]  /*1e30*/  IMAD R53, R0.reuse, R16, R53 ;  /* 0x0000001000357224 */ /* 0x040fe400078e0235 */
[----:B------:R-:W-:Y:S02]  /*1e40*/  IMAD.MOV R16, RZ, RZ, -R9 ;  /* 0x000000ffff107224 */ /* 0x000fe400078e0a09 */
[----:B------:R-:W-:Y:S01]  /*1e50*/  @!P3 IMAD.MOV R39, RZ, RZ, -R39 ;  /* 0x000000ffff27b224 */ /* 0x000fe200078e0a27 */
[C---:B------:R-:W-:Y:S01]  /*1e60*/  ISETP.GT.U32.AND P3, PT, R0.reuse, R49, PT ;  /* 0x000000310000720c */ /* 0x040fe20003f64070 */
[----:B------:R-:W-:Y:S01]  /*1e70*/  @!P2 IMAD.MOV R41, RZ, RZ, -R41 ;  /* 0x000000ffff29a224 */ /* 0x000fe200078e0a29 */
[C---:B------:R-:W-:Y:S01]  /*1e80*/  ISETP.GT.U32.AND P2, PT, R0.reuse, R51, PT ;  /* 0x000000330000720c */ /* 0x040fe20003f44070 */
[C---:B------:R-:W-:Y:S01]  /*1e90*/  IMAD R9, R0.reuse, R3, R14 ;  /* 0x0000000300097224 */ /* 0x040fe200078e020e */
[----:B------:R-:W-:Y:S01]  /*1ea0*/  ISETP.GT.U32.AND P4, PT, R0, R53, PT ;  /* 0x000000350000720c */ /* 0x000fe20003f84070 */
[----:B------:R-:W-:Y:S01]  /*1eb0*/  IMAD.HI.U32 R14, R5, R59, RZ ;  /* 0x0000003b050e7227 */ /* 0x000fe200078e00ff */
[----:B------:R-:W-:-:S03]  /*1ec0*/  SGXT.U32 R3, R20, 0x1 ;  /* 0x000000011403781a */ /* 0x000fc60000000000 */
[----:B------:R-:W-:Y:S01]  /*1ed0*/  IMAD.MOV R14, RZ, RZ, -R14 ;  /* 0x000000ffff0e7224 */ /* 0x000fe200078e0a0e */
[----:B------:R-:W-:Y:S01]  /*1ee0*/  LOP3.LUT R184, R3, 0x4, RZ, 0xfc, !PT ;  /* 0x0000000403b87812 */ /* 0x000fe200078efcff */
[----:B------:R-:W-:Y:S01]  /*1ef0*/  IMAD.HI.U32 R5, R5, R61, RZ ;  /* 0x0000003d05057227 */ /* 0x000fe200078e00ff */
[C---:B------:R-:W-:Y:S02]  /*1f00*/  LOP3.LUT R186, R3.reuse, 0x2, RZ, 0xfc, !PT ;  /* 0x0000000203ba7812 */ /* 0x040fe400078efcff */
[C---:B------:R-:W-:Y:S01]  /*1f10*/  LOP3.LUT R74, R3.reuse, 0x6, RZ, 0xfc, !PT ;  /* 0x00000006034a7812 */ /* 0x040fe200078efcff */
[C---:B------:R-:W-:Y:S01]  /*1f20*/  IMAD R57, R0.reuse, R16, R57 ;  /* 0x0000001000397224 */ /* 0x040fe200078e0239 */
[C---:B------:R-:W-:Y:S01]  /*1f30*/  LOP3.LUT R73, R3.reuse, 0x8, RZ, 0xfc, !PT ;  /* 0x0000000803497812 */ /* 0x040fe200078efcff */
[----:B------:R-:W-:Y:S01]  /*1f40*/  IMAD R59, R0, R14, R59 ;  /* 0x0000000e003b7224 */ /* 0x000fe200078e023b */
[----:B------:R-:W-:Y:S01]  /*1f50*/  LOP3.LUT R38, R3, 0xa, RZ, 0xfc, !PT ;  /* 0x0000000a03267812 */ /* 0x000fe200078efcff */
[----:B------:R-:W-:-:S02]  /*1f60*/  IMAD.MOV R5, RZ, RZ, -R5 ;  /* 0x000000ffff057224 */ /* 0x000fc400078e0a05 */
[----:B------:R-:W-:Y:S01]  /*1f70*/  @!P0 IMAD.MOV R43, RZ, RZ, -R43 ;  /* 0x000000ffff2b8224 */ /* 0x000fe200078e0a2b */
[C---:B------:R-:W-:Y:S01]  /*1f80*/  ISETP.GT.U32.AND P0, PT, R0.reuse, R55, PT ;  /* 0x000000370000720c */ /* 0x040fe20003f04070 */
[----:B------:R-:W-:Y:S01]  /*1f90*/  @!P5 IMAD.MOV R47, RZ, RZ, -R47 ;  /* 0x000000ffff2fd224 */ /* 0x000fe200078e0a2f */
[C---:B------:R-:W-:Y:S01]  /*1fa0*/  ISETP.GT.U32.AND P5, PT, R0.reuse, R9, PT ;  /* 0x000000090000720c */ /* 0x040fe20003fa4070 */
[--C-:B------:R-:W-:Y:S01]  /*1fb0*/  @!P3 IMAD.IADD R49, R49, 0x1, -R0.reuse ;  /* 0x000000013131b824 */ /* 0x100fe200078e0a00 */
[C---:B------:R-:W-:Y:S01]  /*1fc0*/  ISETP.GT.U32.AND P3, PT, R0.reuse, R57, PT ;  /* 0x000000390000720c */ /* 0x040fe20003f64070 */
[----:B------:R-:W-:Y:S01]  /*1fd0*/  @!P2 IMAD.IADD R51, R51, 0x1, -R0 ;  /* 0x000000013333a824 */ /* 0x000fe200078e0a00 */
[C---:B------:R-:W-:Y:S01]  /*1fe0*/  ISETP.GT.U32.AND P2, PT, R0.reuse, R59, PT ;  /* 0x0000003b0000720c */ /* 0x040fe20003f44070 */
[----:B------:R-:W-:Y:S01]  /*1ff0*/  IMAD R61, R0, R5, R61 ;  /* 0x00000005003d7224 */ /* 0x000fe200078e023d */
[----:B------:R-:W-:Y:S01]  /*2000*/  LOP3.LUT R5, RZ, R45, RZ, 0x33, !PT ;  /* 0x0000002dff057212 */ /* 0x000fe200078e33ff */
[----:B------:R-:W-:-:S02]  /*2010*/  IMAD R207, R3, R164, RZ ;  /* 0x000000a403cf7224 */ /* 0x000fc400078e02ff */
[--C-:B------:R-:W-:Y:S01]  /*2020*/  @!P4 IMAD.IADD R53, R53, 0x1, -R0.reuse ;  /* 0x000000013535c824 */ /* 0x100fe200078e0a00 */
[----:B------:R-:W-:Y:S01]  /*2030*/  ISETP.GT.U32.AND P4, PT, R0, R61, PT ;  /* 0x0000003d0000720c */ /* 0x000fe20003f84070 */
[----:B------:R-:W-:Y:S02]  /*2040*/  IMAD R205, R164, 0x2, R207 ;  /* 0x00000002a4cd7824 */ /* 0x000fe400078e02cf */
[--C-:B------:R-:W-:Y:S01]  /*2050*/  @!P0 IMAD.IADD R55, R55, 0x1, -R0.reuse ;  /* 0x0000000137378824 */ /* 0x100fe200078e0a00 */
[----:B------:R-:W-:Y:S01]  /*2060*/  ISETP.GE.AND P0, PT, R22, RZ, PT ;  /* 0x000000ff1600720c */ /* 0x000fe20003f06270 */
[----:B------:R-:W-:Y:S02]  /*2070*/  IMAD R203, R164, 0x2, R205 ;  /* 0x00000002a4cb7824 */ /* 0x000fe400078e02cd */
[--C-:B------:R-:W-:Y:S01]  /*2080*/  @!P5 IMAD.IADD R9, R9, 0x1, -R0.reuse ;  /* 0x000000010909d824 */ /* 0x100fe200078e0a00 */
[----:B------:R-:W-:Y:S01]  /*2090*/  ISETP.GT.U32.AND P5, PT, R0, R55, PT ;  /* 0x000000370000720c */ /* 0x000fe20003fa4070 */
[----:B------:R-:W-:-:S02]  /*20a0*/  @!P3 IMAD.IADD R57, R57, 0x1, -R0 ;  /* 0x000000013939b824 */ /* 0x000fc400078e0a00 */
[--C-:B------:R-:W-:Y:S01]  /*20b0*/  @!P2 IMAD.IADD R59, R59, 0x1, -R0.reuse ;  /* 0x000000013b3ba824 */ /* 0x100fe200078e0a00 */
[----:B------:R-:W-:Y:S01]  /*20c0*/  ISETP.GT.U32.AND P3, PT, R0, R9, PT ;  /* 0x000000090000720c */ /* 0x000fe20003f64070 */
[----:B------:R-:W-:Y:S01]  /*20d0*/  IMAD R201, R164, 0x2, R203 ;  /* 0x00000002a4c97824 */ /* 0x000fe200078e02cb */
[C---:B------:R-:W-:Y:S01]  /*20e0*/  ISETP.GT.U32.AND P2, PT, R0.reuse, R57, PT ;  /* 0x000000390000720c */ /* 0x040fe20003f44070 */
[----:B------:R-:W-:Y:S01]  /*20f0*/  @!P1 IMAD.MOV R49, RZ, RZ, -R49 ;  /* 0x000000ffff319224 */ /* 0x000fe200078e0a31 */
[C---:B------:R-:W-:Y:S01]  /*2100*/  ISETP.GT.U32.AND P1, PT, R0.reuse, R53, PT ;  /* 0x000000350000720c */ /* 0x040fe20003f24070 */
[----:B------:R-:W-:Y:S01]  /*2110*/  @!P6 IMAD.MOV R51, RZ, RZ, -R51 ;  /* 0x000000ffff33e224 */ /* 0x000fe200078e0a33 */
[----:B------:R-:W-:Y:S01]  /*2120*/  ISETP.GT.U32.AND P6, PT, R0, R59, PT ;  /* 0x0000003b0000720c */ /* 0x000fe20003fc4070 */
[----:B------:R-:W-:Y:S02]  /*2130*/  IMAD R199, R164, 0x2, R201 ;  /* 0x00000002a4c77824 */ /* 0x000fe400078e02c9 */
[----:B------:R-:W-:-:S02]  /*2140*/  @!P4 IMAD.IADD R61, R61, 0x1, -R0 ;  /* 0x000000013d3dc824 */ /* 0x000fc400078e0a00 */
[----:B------:R-:W-:Y:S02]  /*2150*/  IMAD R197, R164, 0x2, R199 ;  /* 0x00000002a4c57824 */ /* 0x000fe400078e02c7 */
[--C-:B------:R-:W-:Y:S01]  /*2160*/  @!P5 IMAD.IADD R55, R55, 0x1, -R0.reuse ;  /* 0x000000013737d824 */ /* 0x100fe200078e0a00 */
[----:B------:R-:W-:Y:S01]  /*2170*/  ISETP.GT.U32.AND P4, PT, R0, R61, PT ;  /* 0x0000003d0000720c */ /* 0x000fe20003f84070 */
[----:B------:R-:W-:Y:S01]  /*2180*/  IMAD R195, R164, 0x2, R197 ;  /* 0x00000002a4c37824 */ /* 0x000fe200078e02c5 */
[----:B------:R-:W-:Y:S01]  /*2190*/  ISETP.GE.AND P5, PT, R26, RZ, PT ;  /* 0x000000ff1a00720c */ /* 0x000fe20003fa6270 */
[--C-:B------:R-:W-:Y:S01]  /*21a0*/  @!P1 IMAD.IADD R53, R53, 0x1, -R0.reuse ;  /* 0x0000000135359824 */ /* 0x100fe200078e0a00 */
[----:B------:R-:W-:Y:S01]  /*21b0*/  ISETP.GE.AND P1, PT, R24, RZ, PT ;  /* 0x000000ff1800720c */ /* 0x000fe20003f26270 */
[--C-:B------:R-:W-:Y:S01]  /*21c0*/  @!P3 IMAD.IADD R9, R9, 0x1, -R0.reuse ;  /* 0x000000010909b824 */ /* 0x100fe200078e0a00 */
[----:B------:R-:W-:Y:S01]  /*21d0*/  ISETP.GE.AND P3, PT, R28, RZ, PT ;  /* 0x000000ff1c00720c */ /* 0x000fe20003f66270 */
[--C-:B------:R-:W-:Y:S01]  /*21e0*/  @!P2 IMAD.IADD R57, R57, 0x1, -R0.reuse ;  /* 0x000000013939a824 */ /* 0x100fe200078e0a00 */
[----:B------:R-:W-:Y:S01]  /*21f0*/  ISETP.GE.AND P2, PT, R30, RZ, PT ;  /* 0x000000ff1e00720c */ /* 0x000fe20003f46270 */
[----:B------:R-:W-:Y:S01]  /*2200*/  @!P6 IMAD.IADD R59, R59, 0x1, -R0 ;  /* 0x000000013b3be824 */ /* 0x000fe200078e0a00 */
[----:B------:R-:W-:Y:S01]  /*2210*/  ISETP.GE.AND P6, PT, R18, RZ, PT ;  /* 0x000000ff1200720c */ /* 0x000fe20003fc6270 */
[----:B------:R-:W-:-:S02]  /*2220*/  IMAD R191, R164, 0x2, R195 ;  /* 0x00000002a4bf7824 */ /* 0x000fc400078e02c3 */
[----:B----4-:R-:W-:Y:S01]  /*2230*/  IMAD R190, R190, UR4, RZ ;  /* 0x00000004bebe7c24 */ /* 0x010fe2000f8e02ff */
[----:B------:R-:W1:Y:S01]  /*2240*/  LDCU UR4, c[0x0][0x3b0] ;  /* 0x00007600ff0477ac */ /* 0x000e620008000800 */
[C---:B------:R-:W-:Y:S02]  /*2250*/  IMAD R189, R164.reuse, 0x2, R191 ;  /* 0x00000002a4bd7824 */ /* 0x040fe400078e02bf */
[----:B------:R-:W-:Y:S01]  /*2260*/  @!P4 IMAD.IADD R61, R61, 0x1, -R0 ;  /* 0x000000013d3dc824 */ /* 0x000fe200078e0a00 */
[----:B------:R-:W-:Y:S01]  /*2270*/  ISETP.NE.AND P4, PT, R45, RZ, PT ;  /* 0x000000ff2d00720c */ /* 0x000fe20003f85270 */
[----:B------:R-:W-:Y:S02]  /*2280*/  IMAD R187, R164, 0x2, R189 ;  /* 0x00000002a4bb7824 */ /* 0x000fe400078e02bd */
[----:B------:R-:W-:Y:S01]  /*2290*/  @!P0 IMAD.MOV R53, RZ, RZ, -R53 ;  /* 0x000000ffff358224 */ /* 0x000fe200078e0a35 */
[----:B-----5:R-:W-:Y:S01]  /*22a0*/  LEA R88, P0, R190, UR12, 0x2 ;  /* 0x0000000cbe587c11 */ /* 0x020fe2000f8010ff */
[----:B------:R-:W-:Y:S01]  /*22b0*/  IMAD R185, R164, 0x2, R187 ;  /* 0x00000002a4b97824 */ /* 0x000fe200078e02bb */
[C---:B------:R-:W-:Y:S01]  /*22c0*/  SEL R70, R5.reuse, R11, !P4 ;  /* 0x0000000b05467207 */ /* 0x040fe20006000000 */
[----:B------:R-:W-:Y:S01]  /*22d0*/  @!P1 IMAD.MOV R55, RZ, RZ, -R55 ;  /* 0x000000ffff379224 */ /* 0x000fe200078e0a37 */
[C---:B------:R-:W-:Y:S01]  /*22e0*/  SEL R11, R5.reuse, R10, !P4 ;  /* 0x0000000a050b7207 */ /* 0x040fe20006000000 */
[----:B------:R-:W-:Y:S01]  /*22f0*/  @!P5 IMAD.MOV R9, RZ, RZ, -R9 ;  /* 0x000000ffff09d224 */ /* 0x000fe200078e0a09 */
[----:B------:R-:W-:Y:S01]  /*2300*/  LEA.HI.X.SX32 R10, R190, UR13, 0x2, P0 ;  /* 0x0000000dbe0a7c11 */ /* 0x000fe200080f16ff */
[----:B------:R-:W-:Y:S01]  /*2310*/  @!P3 IMAD.MOV R57, RZ, RZ, -R57 ;  /* 0x000000ffff39b224 */ /* 0x000fe200078e0a39 */
[----:B------:R-:W-:Y:S01]  /*2320*/  ISETP.GT.AND P0, PT, R188, 0x1f, PT ;  /* 0x0000001fbc00780c */ /* 0x000fe20003f04270 */
[----:B------:R-:W-:Y:S01]  /*2330*/  @!P2 IMAD.MOV R59, RZ, RZ, -R59 ;  /* 0x000000ffff3ba224 */ /* 0x000fe200078e0a3b */
[C---:B------:R-:W-:Y:S01]  /*2340*/  SEL R52, R5.reuse, R12, !P4 ;  /* 0x0000000c05347207 */ /* 0x040fe20006000000 */
[----:B------:R-:W-:Y:S01]  /*2350*/  @!P6 IMAD.MOV R61, RZ, RZ, -R61 ;  /* 0x000000ffff3de224 */ /* 0x000fe200078e0a3d */
[C---:B------:R-:W-:Y:S01]  /*2360*/  SEL R72, R5.reuse, R6, !P4 ;  /* 0x0000000605487207 */ /* 0x040fe20006000000 */
[----:B------:R-:W-:Y:S01]  /*2370*/  IMAD R75, R164, 0x2, R185 ;  /* 0x00000002a44b7824 */ /* 0x000fe200078e02b9 */
[C---:B------:R-:W-:Y:S01]  /*2380*/  SEL R67, R5.reuse, R13, !P4 ;  /* 0x0000000d05437207 */ /* 0x040fe20006000000 */
[----:B-1----:R-:W-:Y:S01]  /*2390*/  IMAD R70, R70, UR4, RZ ;  /* 0x0000000446467c24 */ /* 0x002fe2000f8e02ff */
[C---:B------:R-:W-:Y:S01]  /*23a0*/  SEL R12, R5.reuse, R39, !P4 ;  /* 0x00000027050c7207 */ /* 0x040fe20006000000 */
[----:B------:R-:W-:Y:S01]  /*23b0*/  IMAD R72, R72, UR4, RZ ;  /* 0x0000000448487c24 */ /* 0x000fe2000f8e02ff */
[----:B------:R-:W-:Y:S01]  /*23c0*/  SEL R50, R5, R41, !P4 ;  /* 0x0000002905327207 */ /* 0x000fe20006000000 */
[----:B------:R-:W-:Y:S01]  /*23d0*/  IMAD R67, R67, UR4, RZ ;  /* 0x0000000443437c24 */ /* 0x000fe2000f8e02ff */
[C---:B------:R-:W-:Y:S01]  /*23e0*/  SEL R48, R5.reuse, R47, !P4 ;  /* 0x0000002f05307207 */ /* 0x040fe20006000000 */
[----:B------:R-:W-:Y:S01]  /*23f0*/  IMAD R52, R52, UR4, RZ ;  /* 0x0000000434347c24 */ /* 0x000fe2000f8e02ff */
[----:B------:R-:W-:Y:S01]  /*2400*/  LEA R122, P1, R192, UR14, 0x2 ;  /* 0x0000000ec07a7c11 */ /* 0x000fe2000f8210ff */
[----:B------:R-:W-:Y:S01]  /*2410*/  IMAD R50, R50, UR4, RZ ;  /* 0x0000000432327c24 */ /* 0x000fe2000f8e02ff */
[C---:B------:R-:W-:Y:S01]  /*2420*/  SEL R71, R5.reuse, R7, !P4 ;  /* 0x0000000705477207 */ /* 0x040fe20006000000 */
[----:B------:R-:W-:Y:S01]  /*2430*/  IMAD R48, R48, UR4, RZ ;  /* 0x0000000430307c24 */ /* 0x000fe2000f8e02ff */
[----:B------:R-:W-:-:S02]  /*2440*/  SEL R66, R5, R15, !P4 ;  /* 0x0000000f05427207 */ /* 0x000fc40006000000 */
[----:B------:R-:W-:Y:S01]  /*2450*/  SEL R65, R5, R8, !P4 ;  /* 0x0000000805417207 */ /* 0x000fe20006000000 */
[----:B------:R-:W-:Y:S01]  /*2460*/  IMAD R71, R71, UR4, RZ ;  /* 0x0000000447477c24 */ /* 0x000fe2000f8e02ff */
[C---:B------:R-:W-:Y:S01]  /*2470*/  SEL R64, R5.reuse, R17, !P4 ;  /* 0x0000001105407207 */ /* 0x040fe20006000000 */
[----:B------:R-:W-:Y:S01]  /*2480*/  IMAD R66, R66, UR4, RZ ;  /* 0x0000000442427c24 */ /* 0x000fe2000f8e02ff */
        /* <DEDUP_REMOVED lines=8> */
[----:B------:R-:W-:-:S02]  /*2510*/  SEL R58, R5, R27, !P4 ;  /* 0x0000001b053a7207 */ /* 0x000fc40006000000 */
[C---:B------:R-:W-:Y:S01]  /*2520*/  SEL R29, R5.reuse, R29, !P4 ;  /* 0x0000001d051d7207 */ /* 0x040fe20006000000 */
[----:B------:R-:W-:Y:S01]  /*2530*/  IMAD R60, R60, UR4, RZ ;  /* 0x000000043c3c7c24 */ /* 0x000fe2000f8e02ff */
[C---:B------:R-:W-:Y:S01]  /*2540*/  SEL R56, R5.reuse, R31, !P4 ;  /* 0x0000001f05387207 */ /* 0x040fe20006000000 */
[----:B------:R-:W-:Y:S01]  /*2550*/  IMAD R58, R58, UR4, RZ ;  /* 0x000000043a3a7c24 */ /* 0x000fe2000f8e02ff */
[C---:B------:R-:W-:Y:S02]  /*2560*/  SEL R33, R5.reuse, R33, !P4 ;  /* 0x0000002105217207 */ /* 0x040fe40006000000 */
[C---:B------:R-:W-:Y:S01]  /*2570*/  SEL R54, R5.reuse, R35, !P4 ;  /* 0x0000002305367207 */ /* 0x040fe20006000000 */
[----:B------:R-:W-:Y:S01]  /*2580*/  IMAD R56, R56, UR4, RZ ;  /* 0x0000000438387c24 */ /* 0x000fe2000f8e02ff */
[C---:B------:R-:W-:Y:S02]  /*2590*/  SEL R37, R5.reuse, R37, !P4 ;  /* 0x0000002505257207 */ /* 0x040fe40006000000 */
[C---:B------:R-:W-:Y:S01]  /*25a0*/  SEL R43, R5.reuse, R43, !P4 ;  /* 0x0000002b052b7207 */ /* 0x040fe20006000000 */
[----:B------:R-:W-:Y:S01]  /*25b0*/  IMAD R54, R54, UR4, RZ ;  /* 0x0000000436367c24 */ /* 0x000fe2000f8e02ff */
[----:B------:R-:W-:-:S02]  /*25c0*/  SEL R47, R5, R49, !P4 ;  /* 0x00000031052f7207 */ /* 0x000fc40006000000 */
[C---:B------:R-:W-:Y:S01]  /*25d0*/  SEL R46, R5.reuse, R51, !P4 ;  /* 0x00000033052e7207 */ /* 0x040fe20006000000 */
[----:B------:R-:W-:Y:S01]  /*25e0*/  IMAD R51, R12, UR4, RZ ;  /* 0x000000040c337c24 */ /* 0x000fe2000f8e02ff */
[----:B------:R-:W-:Y:S01]  /*25f0*/  SEL R45, R5, R53, !P4 ;  /* 0x00000035052d7207 */ /* 0x000fe20006000000 */
        /* <DEDUP_REMOVED lines=12> */
[----:B------:R-:W-:Y:S01]  /*26c0*/  IMAD R5, R164, 0x2, R75 ;  /* 0x00000002a4057824 */ /* 0x000fe200078e024b */
[----:B------:R-:W-:Y:S01]  /*26d0*/  SEL R6, RZ, 0x4, !P0 ;  /* 0x00000004ff067807 */ /* 0x000fe20004000000 */
[----:B------:R-:W-:Y:S01]  /*26e0*/  IMAD R46, R46, UR4, RZ ;  /* 0x000000042e2e7c24 */ /* 0x000fe2000f8e02ff */
[-C--:B------:R-:W-:Y:S01]  /*26f0*/  ISETP.GE.AND P2, PT, R184, R193.reuse, PT ;  /* 0x000000c1b800720c */ /* 0x080fe20003f46270 */
[----:B------:R-:W-:Y:S01]  /*2700*/  IMAD R7, R164, 0x2, R5 ;  /* 0x00000002a4077824 */ /* 0x000fe200078e0205 */
[----:B------:R-:W-:Y:S01]  /*2710*/  LEA.HI.X.SX32 R8, R192, UR15, 0x2, P1 ;  /* 0x0000000fc0087c11 */ /* 0x000fe200088f16ff */
[----:B------:R-:W-:Y:S01]  /*2720*/  IMAD R47, R47, UR4, RZ ;  /* 0x000000042f2f7c24 */ /* 0x000fe2000f8e02ff */
[-C--:B------:R-:W-:Y:S01]  /*2730*/  ISETP.GE.AND P1, PT, R3, R193.reuse, PT ;  /* 0x000000c10300720c */ /* 0x080fe20003f26270 */
[----:B------:R-:W-:Y:S01]  /*2740*/  IMAD R44, R44, UR4, RZ ;  /* 0x000000042c2c7c24 */ /* 0x000fe2000f8e02ff */
[C---:B------:R-:W-:Y:S01]  /*2750*/  SEL R9, R6.reuse, RZ, !P2 ;  /* 0x000000ff06097207 */ /* 0x040fe20005000000 */
[----:B------:R-:W-:Y:S01]  /*2760*/  IMAD R45, R45, UR4, RZ ;  /* 0x000000042d2d7c24 */ /* 0x000fe2000f8e02ff */
[----:B------:R-:W-:Y:S01]  /*2770*/  SEL R0, R6, RZ, !P1 ;  /* 0x000000ff06007207 */ /* 0x000fe20004800000 */
[----:B------:R-:W-:Y:S01]  /*2780*/  IMAD R42, R42, UR4, RZ ;  /* 0x000000042a2a7c24 */ /* 0x000fe2000f8e02ff */
[----:B------:R-:W-:Y:S01]  /*2790*/  ISETP.NE.U32.AND P3, PT, R9, RZ, PT ;  /* 0x000000ff0900720c */ /* 0x000fe20003f65070 */
[----:B------:R-:W-:Y:S01]  /*27a0*/  IMAD R9, R164, 0x2, R7 ;  /* 0x00000002a4097824 */ /* 0x000fe200078e0207 */
[----:B------:R-:W-:Y:S01]  /*27b0*/  ISETP.GE.AND P0, PT, R186, R193, PT ;  /* 0x000000c1ba00720c */ /* 0x000fe20003f06270 */
[----:B------:R-:W-:Y:S01]  /*27c0*/  IMAD R43, R13, UR4, RZ ;  /* 0x000000040d2b7c24 */ /* 0x000fe2000f8e02ff */
[----:B------:R-:W-:Y:S01]  /*27d0*/  ISETP.NE.U32.AND P1, PT, R0, RZ, PT ;  /* 0x000000ff0000720c */ /* 0x000fe20003f25070 */
[----:B------:R-:W-:Y:S01]  /*27e0*/  IMAD R0, R164, 0x2, R9 ;  /* 0x00000002a4007824 */ /* 0x000fe200078e0209 */
[----:B------:R-:W-:Y:S01]  /*27f0*/  SEL R4, R6, RZ, !P0 ;  /* 0x000000ff06047207 */ /* 0x000fe20004000000 */
[----:B------:R-:W-:Y:S01]  /*2800*/  IMAD R40, R40, UR4, RZ ;  /* 0x0000000428287c24 */ /* 0x000fe2000f8e02ff */
[-C--:B------:R-:W-:Y:S01]  /*2810*/  LEA R86, P0, R5, R88.reuse, 0x2 ;  /* 0x0000005805567211 */ /* 0x080fe200078010ff */
[----:B------:R-:W-:Y:S01]  /*2820*/  IMAD R41, R41, UR4, RZ ;  /* 0x0000000429297c24 */ /* 0x000fe2000f8e02ff */
[-C--:B------:R-:W-:Y:S01]  /*2830*/  LEA R84, P5, R7, R88.reuse, 0x2 ;  /* 0x0000005807547211 */ /* 0x080fe200078a10ff */
[----:B------:R-:W-:Y:S01]  /*2840*/  IMAD R39, R39, UR4, RZ ;  /* 0x0000000427277c24 */ /* 0x000fe2000f8e02ff */
[----:B------:R-:W-:Y:S01]  /*2850*/  LEA R166, P4, R9, R88, 0x2 ;  /* 0x0000005809a67211 */ /* 0x000fe200078810ff */
[----:B------:R-:W-:Y:S01]  /*2860*/  USHF.L.U32 UR4, UR8, 0x15, URZ ;  /* 0x0000001508047899 */ /* 0x000fe200080006ff */
[----:B------:R-:W-:-:S02]  /*2870*/  LEA.HI.X.SX32 R87, R5, R10, 0x2, P0 ;  /* 0x0000000a05577211 */ /* 0x000fc400000f16ff */
[----:B------:R-:W-:Y:S01]  /*2880*/  LEA R168, P6, R0, R88, 0x2 ;  /* 0x0000005800a87211 */ /* 0x000fe200078c10ff */
[----:B------:R-:W-:Y:S01]  /*2890*/  ULOP3.LUT UR4, UR4, 0x600000, URZ, 0xc0, !UPT ;  /* 0x0060000004047892 */ /* 0x000fe2000f8ec0ff */
[----:B------:R-:W-:Y:S02]  /*28a0*/  LEA.HI.X.SX32 R85, R7, R10, 0x2, P5 ;  /* 0x0000000a07557211 */ /* 0x000fe400028f16ff */
[----:B------:R-:W-:Y:S02]  /*28b0*/  LEA R110, P0, R207, R88, 0x2 ;  /* 0x00000058cf6e7211 */ /* 0x000fe400078010ff */
[----:B------:R-:W-:Y:S02]  /*28c0*/  ISETP.GE.AND P5, PT, R74, R193, PT ;  /* 0x000000c14a00720c */ /* 0x000fe40003fa6270 */
[-C--:B------:R-:W-:Y:S02]  /*28d0*/  LEA.HI.X.SX32 R167, R9, R10.reuse, 0x2, P4 ;  /* 0x0000000a09a77211 */ /* 0x080fe400020f16ff */
[----:B------:R-:W-:-:S02]  /*28e0*/  LEA.HI.X.SX32 R169, R0, R10, 0x2, P6 ;  /* 0x0000000a00a97211 */ /* 0x000fc400030f16ff */
[----:B------:R-:W-:Y:S02]  /*28f0*/  LEA R106, P4, R203, R88, 0x2 ;  /* 0x00000058cb6a7211 */ /* 0x000fe400078810ff */
[-C--:B------:R-:W-:Y:S02]  /*2900*/  LEA.HI.X.SX32 R111, R207, R10.reuse, 0x2, P0 ;  /* 0x0000000acf6f7211 */ /* 0x080fe400000f16ff */
[----:B------:R-:W-:Y:S02]  /*2910*/  SEL R0, R6, RZ, !P5 ;  /* 0x000000ff06007207 */ /* 0x000fe40006800000 */
[----:B------:R-:W-:Y:S02]  /*2920*/  ISETP.GE.AND P0, PT, R73, R193, PT ;  /* 0x000000c14900720c */ /* 0x000fe40003f06270 */
[----:B------:R-:W-:Y:S02]  /*2930*/  LEA.HI.X.SX32 R107, R203, R10, 0x2, P4 ;  /* 0x0000000acb6b7211 */ /* 0x000fe400020f16ff */
[----:B------:R-:W-:-:S02]  /*2940*/  ISETP.NE.U32.AND P4, PT, R0, RZ, PT ;  /* 0x000000ff0000720c */ /* 0x000fc40003f85070 */
[----:B------:R-:W-:Y:S02]  /*2950*/  SEL R0, R6, RZ, !P0 ;  /* 0x000000ff06007207 */ /* 0x000fe40004000000 */
[-C--:B------:R-:W-:Y:S02]  /*2960*/  LEA R100, P0, R197, R88.reuse, 0x2 ;  /* 0x00000058c5647211 */ /* 0x080fe400078010ff */
[----:B------:R-:W-:Y:S02]  /*2970*/  LEA R108, P6, R205, R88, 0x2 ;  /* 0x00000058cd6c7211 */ /* 0x000fe400078c10ff */
[----:B------:R-:W-:Y:S02]  /*2980*/  LEA.HI.X.SX32 R101, R197, R10, 0x2, P0 ;  /* 0x0000000ac5657211 */ /* 0x000fe400000f16ff */
[----:B------:R-:W-:Y:S02]  /*2990*/  LEA R98, P0, R195, R88, 0x2 ;  /* 0x00000058c3627211 */ /* 0x000fe400078010ff */
[----:B------:R-:W-:-:S02]  /*29a0*/  LEA.HI.X.SX32 R109, R205, R10, 0x2, P6 ;  /* 0x0000000acd6d7211 */ /* 0x000fc400030f16ff */
[----:B------:R-:W-:Y:S02]  /*29b0*/  LEA.HI.X.SX32 R99, R195, R10, 0x2, P0 ;  /* 0x0000000ac3637211 */ /* 0x000fe400000f16ff */
[-C--:B------:R-:W-:Y:S02]  /*29c0*/  LEA R96, P0, R191, R88.reuse, 0x2 ;  /* 0x00000058bf607211 */ /* 0x080fe400078010ff */
[----:B------:R-:W-:Y:S02]  /*29d0*/  LEA R102, P6, R199, R88, 0x2 ;  /* 0x00000058c7667211 */ /* 0x000fe400078c10ff */
[----:B------:R-:W-:Y:S02]  /*29e0*/  LEA.HI.X.SX32 R97, R191, R10, 0x2, P0 ;  /* 0x0000000abf617211 */ /* 0x000fe400000f16ff */
[----:B------:R-:W-:Y:S02]  /*29f0*/  LEA R92, P0, R189, R88, 0x2 ;  /* 0x00000058bd5c7211 */ /* 0x000fe400078010ff */
[----:B------:R-:W-:-:S02]  /*2a00*/  LEA.HI.X.SX32 R103, R199, R10, 0x2, P6 ;  /* 0x0000000ac7677211 */ /* 0x000fc400030f16ff */
[----:B------:R-:W-:Y:S02]  /*2a10*/  LEA.HI.X.SX32 R93, R189, R10, 0x2, P0 ;  /* 0x0000000abd5d7211 */ /* 0x000fe400000f16ff */
[C---:B------:R-:W-:Y:S02]  /*2a20*/  LEA R90, P0, R187.reuse, R88, 0x2 ;  /* 0x00000058bb5a7211 */ /* 0x040fe400078010ff */
[----:B------:R-:W-:Y:S02]  /*2a30*/  LEA R82, P6, R72, R122, 0x2 ;  /* 0x0000007a48527211 */ /* 0x000fe400078c10ff */
[----:B------:R-:W-:Y:S02]  /*2a40*/  LEA.HI.X.SX32 R91, R187, R10, 0x2, P0 ;  /* 0x0000000abb5b7211 */ /* 0x000fe400000f16ff */
[-C--:B------:R-:W-:Y:S02]  /*2a50*/  LEA R94, P0, R185, R88.reuse, 0x2 ;  /* 0x00000058b95e7211 */ /* 0x080fe400078010ff */
[----:B------:R-:W-:-:S02]  /*2a60*/  LEA R104, P5, R201, R88, 0x2 ;  /* 0x00000058c9687211 */ /* 0x000fc400078a10ff */
[----:B------:R-:W-:Y:S02]  /*2a70*/  LEA.HI.X.SX32 R95, R185, R10, 0x2, P0 ;  /* 0x0000000ab95f7211 */ /* 0x000fe400000f16ff */
[C---:B------:R-:W-:Y:S02]  /*2a80*/  LEA R88, P0, R75.reuse, R88, 0x2 ;  /* 0x000000584b587211 */ /* 0x040fe400078010ff */
[----:B------:R-:W-:Y:S02]  /*2a90*/  LEA.HI.X.SX32 R83, R72, R8, 0x2, P6 ;  /* 0x0000000848537211 */ /* 0x000fe400030f16ff */
[----:B------:R-:W-:Y:S02]  /*2aa0*/  LEA R80, P6, R70, R122, 0x2 ;  /* 0x0000007a46507211 */ /* 0x000fe400078c10ff */
[----:B------:R-:W-:Y:S02]  /*2ab0*/  LEA.HI.X.SX32 R89, R75, R10, 0x2, P0 ;  /* 0x0000000a4b597211 */ /* 0x000fe400000f16ff */
        /* <DEDUP_REMOVED lines=56> */
[----:B------:R-:W-:Y:S02]  /*2e40*/  ISETP.NE.U32.AND P5, PT, R0, RZ, PT ;  /* 0x000000ff0000720c */ /* 0x000fe40003fa5070 */
[----:B------:R-:W-:Y:S02]  /*2e50*/  LEA.HI.X.SX32 R131, R43, R8, 0x2, P0 ;  /* 0x000000082b837211 */ /* 0x000fe400000f16ff */
[----:B------:R-:W-:Y:S02]  /*2e60*/  LOP3.LUT R0, R69, 0x7f, RZ, 0xc0, !PT ;  /* 0x0000007f45007812 */ /* 0x000fe400078ec0ff */
[----:B------:R-:W-:Y:S02]  /*2e70*/  LEA R126, P0, R41, R122, 0x2 ;  /* 0x0000007a297e7211 */ /* 0x000fe400078010ff */
[----:B------:R-:W-:Y:S01]  /*2e80*/  LEA.HI.X.SX32 R125, R40, R8, 0x2, P6 ;  /* 0x00000008287d7211 */ /* 0x000fe200030f16ff */
[----:B------:R-:W-:Y:S01]  /*2e90*/  IMAD.SHL.U32 R37, R0, 0x4, RZ ;  /* 0x0000000400257824 */ /* 0x000fe200078e00ff */
[----:B------:R-:W-:-:S02]  /*2ea0*/  ISETP.NE.U32.AND P2, PT, R4, RZ, PT ;  /* 0x000000ff0400720c */ /* 0x000fc40003f45070 */
[----:B------:R-:W-:Y:S02]  /*2eb0*/  LEA R122, P6, R39, R122, 0x2 ;  /* 0x0000007a277a7211 */ /* 0x000fe400078c10ff */
[C---:B------:R-:W-:Y:S02]  /*2ec0*/  LOP3.LUT R4, R69.reuse, 0x60, RZ, 0xc0, !PT ;  /* 0x0000006045047812 */ /* 0x040fe400078ec0ff */
[----:B------:R-:W-:Y:S02]  /*2ed0*/  LOP3.LUT R5, R69, 0x40, RZ, 0xc0, !PT ;  /* 0x0000004045057812 */ /* 0x000fe400078ec0ff */
[----:B------:R-:W-:Y:S02]  /*2ee0*/  LEA.HI.X.SX32 R123, R39, R8, 0x2, P6 ;  /* 0x00000008277b7211 */ /* 0x000fe400030f16ff */
[----:B------:R-:W-:Y:S02]  /*2ef0*/  SHF.R.U32.HI R4, RZ, 0x1, R4 ;  /* 0x00000001ff047819 */ /* 0x000fe40000011604 */
[----:B------:R-:W-:-:S02]  /*2f00*/  ISETP.GE.AND P6, PT, R38, R193, PT ;  /* 0x000000c12600720c */ /* 0x000fc40003fc6270 */
[----:B------:R-:W-:Y:S02]  /*2f10*/  LEA.HI.X.SX32 R127, R41, R8, 0x2, P0 ;  /* 0x00000008297f7211 */ /* 0x000fe400000f16ff */
[----:B------:R-:W-:Y:S02]  /*2f20*/  LEA.HI R36, R5, R36, RZ, 0x1c ;  /* 0x0000002405247211 */ /* 0x000fe400078fe0ff */
[----:B------:R-:W-:Y:S02]  /*2f30*/  ISETP.NE.U32.AND P0, PT, R0, RZ, PT ;  /* 0x000000ff0000720c */ /* 0x000fe40003f05070 */
[----:B------:R-:W-:Y:S02]  /*2f40*/  LOP3.LUT R37, R37, R4, RZ, 0x3c, !PT ;  /* 0x0000000425257212 */ /* 0x000fe400078e3cff */
[----:B------:R-:W-:Y:S01]  /*2f50*/  SEL R5, R6, RZ, !P6 ;  /* 0x000000ff06057207 */ /* 0x000fe20007000000 */
[----:B------:R-:W-:Y:S08]  /*2f60*/  BRA.U UP0, `(.L_x_5) ;  /* 0x0000000100187547 */ /* 0x000ff0000b800000 */
[----:B------:R-:W-:Y:S01]  /*2f70*/  ELECT P6, URZ, PT ;  /* 0x0000000000ff782f */ /* 0x000fe200038c0000 */
[----:B------:R-:W-:Y:S01]  /*2f80*/  IMAD.MOV.U32 R4, RZ, RZ, 0x1 ;  /* 0x00000001ff047424 */ /* 0x000fe200078e00ff */
[----:B------:R-:W-:Y:S01]  /*2f90*/  UMOV UR6, 0x40 ;  /* 0x0000004000067882 */ /* 0x000fe20000000000 */
[----:B------:R-:W-:Y:S01]  /*2fa0*/  UVIRTCOUNT.DEALLOC.SMPOOL 0x80 ;  /* 0x000000800000784c */ /* 0x000fe20000000000 */
[----:B------:R-:W-:-:S09]  /*2fb0*/  ULEA UR6, UR5, UR6, 0x18 ;  /* 0x0000000605067291 */ /* 0x000fd2000f8ec0ff */
[----:B------:R1:W-:Y:S03]  /*2fc0*/  @P6 STS.U8 [UR6], R4 ;  /* 0x00000004ff006988 */ /* 0x0003e60008000006 */
.L_x_5:
[----:B------:R-:W-:Y:S01]  /*2fd0*/  UIADD3 UR11, UPT, UPT, UR22, UR4, URZ ;  /* 0x00000004160b7290 */ /* 0x000fe2000fffe0ff */
[C---:B------:R-:W-:Y:S01]  /*2fe0*/  VIADD R31, R36.reuse, UR10 ;  /* 0x0000000a241f7c36 */ /* 0x040fe20008000000 */
[----:B------:R-:W-:Y:S01]  /*2ff0*/  VOTEU.ALL UP1, P0 ;  /* 0x0000000000ff7886 */ /* 0x000fe20000020000 */
[----:B------:R-:W-:Y:S01]  /*3000*/  UIADD3 UR12, UPT, UPT, UR10, 0x12000, URZ ;  /* 0x000120000a0c7890 */ /* 0x000fe2000fffe0ff */
[----:B------:R-:W-:Y:S01]  /*3010*/  LOP3.LUT R35, R3, 0xc, RZ, 0xfc, !PT ;  /* 0x0000000c03237812 */ /* 0x000fe200078efcff */
[----:B------:R-:W-:Y:S01]  /*3020*/  VOTEU.ALL UP2, P0 ;  /* 0x0000000000ff7886 */ /* 0x000fe20000040000 */
[----:B------:R-:W-:Y:S01]  /*3030*/  LOP3.LUT R30, R36, 0x10, RZ, 0x3c, !PT ;  /* 0x00000010241e7812 */ /* 0x000fe200078e3cff */
[----:B------:R-:W-:Y:S01]  /*3040*/  VIADD R209, R193, 0xffffffe0 ;  /* 0xffffffe0c1d17836 */ /* 0x000fe20000000000 */
[----:B------:R-:W-:-:S04]  /*3050*/  @!UP1 UIADD3 UR14, UPT, UPT, -UR7, 0x100000, URZ ;  /* 0x00100000070e9890 */ /* 0x000fc8000fffe1ff */
[----:B------:R-:W-:Y:S02]  /*3060*/  @!UP1 USHF.L.U32 UR15, UR14, 0xb, URZ ;  /* 0x0000000b0e0f9899 */ /* 0x000fe400080006ff */
[----:B------:R-:W-:Y:S01]  /*3070*/  @!UP1 USHF.L.U32 UR14, UR14, 0x1, URZ ;  /* 0x000000010e0e9899 */ /* 0x000fe200080006ff */
[----:B------:R-:W-:Y:S01]  /*3080*/  STTM.16dp32bit_t0_t15.x64 tmem[UR11], RZ ;  /* 0x000000ff000079ed */ /* 0x000fe20008b0000b */
[----:B------:R-:W-:Y:S01]  /*3090*/  STTM.16dp32bit_t16_t31.x64 tmem[UR11+0x40], RZ ;  /* 0x000040ff000079ed */ /* 0x000fe20008b2000b */
[----:B------:R-:W2:Y:S01]  /*30a0*/  FENCE.VIEW.ASYNC.T ;  /* 0x00000000000073c6 */ /* 0x000ea20000000200 */
[----:B------:R-:W-:-:S04]  /*30b0*/  @!UP1 UIADD3 UR4, UPT, UPT, -UR7, 0x100000, URZ ;  /* 0x0010000007049890 */ /* 0x000fc8000fffe1ff */
[----:B------:R-:W-:Y:S02]  /*30c0*/  @!UP1 USHF.L.U32 UR5, UR4, 0xb, URZ ;  /* 0x0000000b04059899 */ /* 0x000fe400080006ff */
[----:B------:R-:W-:Y:S01]  /*30d0*/  @!UP1 USHF.L.U32 UR4, UR4, 0x1, URZ ;  /* 0x0000000104049899 */ /* 0x000fe200080006ff */
[----:B--2---:R-:W-:Y:S01]  /*30e0*/  BAR.SYNC.DEFER_BLOCKING 0x0 ;  /* 0x0000000000007b1d */ /* 0x004fe20000010000 */
[----:B------:R-:W-:Y:S01]  /*30f0*/  LOP3.LUT R34, R3, 0xe, RZ, 0xfc, !PT ;  /* 0x0000000e03227812 */ /* 0x000fe200078efcff */
[----:B------:R-:W-:Y:S01]  /*3100*/  VIADD R29, R30, UR10 ;  /* 0x0000000a1e1d7c36 */ /* 0x000fe20008000000 */
[----:B------:R-:W-:Y:S01]  /*3110*/  ISETP.NE.U32.AND P6, PT, R5, RZ, PT ;  /* 0x000000ff0500720c */ /* 0x000fe20003fc5070 */
[----:B------:R-:W-:Y:S01]  /*3120*/  IMAD.SHL.U32 R10, R164, 0x20, RZ ;  /* 0x00000020a40a7824 */ /* 0x000fe200078e00ff */
[----:B------:R-:W-:Y:S01]  /*3130*/  LOP3.LUT R28, R36, 0x20, RZ, 0x3c, !PT ;  /* 0x00000020241c7812 */ /* 0x000fe200078e3cff */
[----:B------:R-:W-:Y:S01]  /*3140*/  VOTEU.ALL UP1, P0 ;  /* 0x0000000000ff7886 */ /* 0x000fe20000020000 */
[C---:B------:R-:W-:Y:S01]  /*3150*/  LOP3.LUT R33, R3.reuse, 0x10, RZ, 0xfc, !PT ;  /* 0x0000001003217812 */ /* 0x040fe200078efcff */
[----:B------:R-:W-:Y:S01]  /*3160*/  IMAD.SHL.U32 R8, R10, 0x4, RZ ;  /* 0x000000040a087824 */ /* 0x000fe200078e00ff */
[C---:B------:R-:W-:Y:S01]  /*3170*/  LOP3.LUT R32, R3.reuse, 0x12, RZ, 0xfc, !PT ;  /* 0x0000001203207812 */ /* 0x040fe200078efcff */
[----:B------:R-:W-:Y:S01]  /*3180*/  VIADD R27, R28, UR10 ;  /* 0x0000000a1c1b7c36 */ /* 0x000fe20008000000 */
[----:B------:R-:W-:Y:S01]  /*3190*/  LOP3.LUT R26, R3, 0x14, RZ, 0xfc, !PT ;  /* 0x00000014031a7812 */ /* 0x000fe200078efcff */
[----:B------:R-:W-:Y:S01]  /*31a0*/  IMAD.SHL.U32 R211, R165, 0x20, RZ ;  /* 0x00000020a5d37824 */ /* 0x000fe200078e00ff */
[----:B------:R-:W-:-:S02]  /*31b0*/  LOP3.LUT R24, R3, 0x16, RZ, 0xfc, !PT ;  /* 0x0000001603187812 */ /* 0x000fc400078efcff */
[C---:B------:R-:W-:Y:S02]  /*31c0*/  LOP3.LUT R22, R36.reuse, 0x30, RZ, 0x3c, !PT ;  /* 0x0000003024167812 */ /* 0x040fe400078e3cff */
[C---:B------:R-:W-:Y:S02]  /*31d0*/  LOP3.LUT R25, R3.reuse, 0x18, RZ, 0xfc, !PT ;  /* 0x0000001803197812 */ /* 0x040fe400078efcff */
[----:B------:R-:W-:Y:S01]  /*31e0*/  LOP3.LUT R18, R36, 0x40, RZ, 0x3c, !PT ;  /* 0x0000004024127812 */ /* 0x000fe200078e3cff */
[----:B------:R-:W-:Y:S01]  /*31f0*/  VIADD R20, R22, UR10 ;  /* 0x0000000a16147c36 */ /* 0x000fe20008000000 */
[C---:B------:R-:W-:Y:S02]  /*3200*/  LOP3.LUT R23, R3.reuse, 0x1a, RZ, 0xfc, !PT ;  /* 0x0000001a03177812 */ /* 0x040fe400078efcff */
[----:B------:R-:W-:Y:S01]  /*3210*/  LOP3.LUT R16, R36, 0x50, RZ, 0x3c, !PT ;  /* 0x0000005024107812 */ /* 0x000fe200078e3cff */
[----:B------:R-:W2:Y:S02]  /*3220*/  FENCE.VIEW.ASYNC.S ;  /* 0x00000000000073c6 */ /* 0x000ea40000000000 */
[----:B--2---:R2:W3:Y:S02]  /*3230*/  @!UP1 SYNCS.EXCH.64 URZ, [UR12], UR14 ;  /* 0x0000000e0cff95b2 */ /* 0x0044e40008000100 */
[----:B---3--:R-:W-:Y:S01]  /*3240*/  BAR.SYNC.DEFER_BLOCKING 0x0 ;  /* 0x0000000000007b1d */ /* 0x008fe20000010000 */
[----:B------:R-:W-:Y:S01]  /*3250*/  VIADD R17, R18, UR10 ;  /* 0x0000000a12117c36 */ /* 0x000fe20008000000 */
[C---:B------:R-:W-:Y:S01]  /*3260*/  LOP3.LUT R21, R3.reuse, 0x1c, RZ, 0xfc, !PT ;  /* 0x0000001c03157812 */ /* 0x040fe200078efcff */
[----:B------:R-:W-:Y:S01]  /*3270*/  VIADD R15, R16, UR10 ;  /* 0x0000000a100f7c36 */ /* 0x000fe20008000000 */
[----:B------:R-:W-:-:S02]  /*3280*/  LOP3.LUT R19, R3, 0x1e, RZ, 0xfc, !PT ;  /* 0x0000001e03137812 */ /* 0x000fc400078efcff */
[C---:B------:R-:W-:Y:S02]  /*3290*/  LOP3.LUT R14, R36.reuse, 0x60, RZ, 0x3c, !PT ;  /* 0x00000060240e7812 */ /* 0x040fe400078e3cff */
[----:B------:R-:W-:Y:S02]  /*32a0*/  LOP3.LUT R12, R36, 0x70, RZ, 0x3c, !PT ;  /* 0x00000070240c7812 */ /* 0x000fe400078e3cff */
[----:B------:R-:W-:Y:S01]  /*32b0*/  LOP3.LUT R7, R37, 0x40, RZ, 0x3c, !PT ;  /* 0x0000004025077812 */ /* 0x000fe200078e3cff */
[----:B------:R-:W-:Y:S01]  /*32c0*/  VIADD R13, R14, UR10 ;  /* 0x0000000a0e0d7c36 */ /* 0x000fe20008000000 */
[----:B------:R-:W-:Y:S01]  /*32d0*/  SHF.R.S32.HI R9, RZ, 0x1f, R10 ;  /* 0x0000001fff097819 */ /* 0x000fe2000001140a */
[----:B------:R-:W-:Y:S01]  /*32e0*/  VIADD R11, R12, UR10 ;  /* 0x0000000a0c0b7c36 */ /* 0x000fe20008000000 */
[----:B------:R-:W-:-:S04]  /*32f0*/  SHF.R.S32.HI R196, RZ, 0x1f, R211 ;  /* 0x0000001fffc47819 */ /* 0x000fc800000114d3 */
[----:B------:R-:W-:Y:S01]  /*3300*/  SHF.L.U64.HI R165, R211, 0x2, R196 ;  /* 0x00000002d3a57819 */ /* 0x000fe200000102c4 */
[----:B------:R2:W3:Y:S02]  /*3310*/  @!UP2 SYNCS.EXCH.64 URZ, [UR10+0x12008], UR4 ;  /* 0x012008040affa5b2 */ /* 0x0004e40008000100 */
[----:B------:R-:W-:Y:S01]  /*3320*/  @!PT LDS RZ, [RZ] ;  /* 0x00000000fffff984 */ /* 0x000fe20000000800 */
[----:B------:R-:W-:Y:S01]  /*3330*/  @!PT LDS RZ, [RZ] ;  /* 0x00000000fffff984 */ /* 0x000fe20000000800 */
[----:B------:R-:W-:Y:S01]  /*3340*/  @!PT LDS RZ, [RZ] ;  /* 0x00000000fffff984 */ /* 0x000fe20000000800 */
[----:B---3--:R3:W-:Y:S01]  /*3350*/  LDGSTS.E [R31+0xc000], desc[UR20][R110.64], P1 ;  /* 0x0c0000006e1f7fae */ /* 0x0087e200089a1014 */
[----:B------:R-:W-:-:S03]  /*3360*/  ISETP.GE.AND P1, PT, R35, R193, PT ;  /* 0x000000c12300720c */ /* 0x000fc60003f26270 */
[----:B------:R4:W-:Y:S01]  /*3370*/  LDGSTS.E [R31+0xc008], desc[UR20][R108.64], P2 ;  /* 0x0c0080006c1f7fae */ /* 0x0009e200091a1014 */
[-C--:B------:R-:W-:Y:S02]  /*3380*/  ISETP.GE.AND P2, PT, R34, R193.reuse, PT ;  /* 0x000000c12200720c */ /* 0x080fe40003f46270 */
[C---:B-1----:R-:W-:Y:S01]  /*3390*/  SEL R4, R6.reuse, RZ, !P1 ;  /* 0x000000ff06047207 */ /* 0x042fe20004800000 */
[----:B------:R1:W-:Y:S01]  /*33a0*/  LDGSTS.E [R29+0xc000], desc[UR20][R106.64], P3 ;  /* 0x0c0000006a1d7fae */ /* 0x0003e200099a1014 */
[-C--:B------:R-:W-:Y:S02]  /*33b0*/  ISETP.GE.AND P1, PT, R33, R193.reuse, PT ;  /* 0x000000c12100720c */ /* 0x080fe40003f26270 */
[----:B------:R-:W-:Y:S01]  /*33c0*/  SEL R5, R6, RZ, !P2 ;  /* 0x000000ff06057207 */ /* 0x000fe20005000000 */
[----:B------:R5:W-:Y:S01]  /*33d0*/  LDGSTS.E [R29+0xc008], desc[UR20][R104.64], P4 ;  /* 0x0c008000681d7fae */ /* 0x000be2000a1a1014 */
[----:B------:R-:W-:Y:S01]  /*33e0*/  ISETP.NE.U32.AND P2, PT, R4, RZ, PT ;  /* 0x000000ff0400720c */ /* 0x000fe20003f45070 */
[----:B---3--:R-:W-:Y:S01]  /*33f0*/  IMAD.WIDE R110, R10, 0x4, R110 ;  /* 0x000000040a6e7825 */ /* 0x008fe200078e026e */
[-C--:B------:R-:W-:Y:S01]  /*3400*/  ISETP.GE.AND P3, PT, R32, R193.reuse, PT ;  /* 0x000000c12000720c */ /* 0x080fe20003f66270 */
[----:B------:R3:W-:Y:S01]  /*3410*/  LDGSTS.E [R27+0xc000], desc[UR20][R102.64], P5 ;  /* 0x0c000000661b7fae */ /* 0x0007e2000a9a1014 */
[----:B------:R-:W-:Y:S01]  /*3420*/  SEL R4, R6, RZ, !P1 ;  /* 0x000000ff06047207 */ /* 0x000fe20004800000 */
[----:B----4-:R-:W-:Y:S01]  /*3430*/  IMAD.WIDE R108, R10, 0x4, R108 ;  /* 0x000000040a6c7825 */ /* 0x010fe200078e026c */
[----:B------:R-:W-:Y:S01]  /*3440*/  ISETP.NE.U32.AND P1, PT, R5, RZ, PT ;  /* 0x000000ff0500720c */ /* 0x000fe20003f25070 */
[----:B------:R4:W-:Y:S01]  /*3450*/  LDGSTS.E [R27+0xc008], desc[UR20][R100.64], P6 ;  /* 0x0c008000641b7fae */ /* 0x0009e2000b1a1014 */
[----:B------:R-:W-:Y:S01]  /*3460*/  SEL R5, R6, RZ, !P3 ;  /* 0x000000ff06057207 */ /* 0x000fe20005800000 */
[----:B-1----:R-:W-:Y:S01]  /*3470*/  IMAD.WIDE R106, R10, 0x4, R106 ;  /* 0x000000040a6a7825 */ /* 0x002fe200078e026a */
[----:B------:R-:W-:-:S02]  /*3480*/  ISETP.GE.AND P5, PT, R26, R193, PT ;  /* 0x000000c11a00720c */ /* 0x000fc40003fa6270 */
[-C--:B------:R-:W-:Y:S01]  /*3490*/  ISETP.GE.AND P6, PT, R24, R193.reuse, PT ;  /* 0x000000c11800720c */ /* 0x080fe20003fc6270 */
[----:B------:R1:W-:Y:S01]  /*34a0*/  LDGSTS.E [R20+0xc000], desc[UR20][R98.64], P2 ;  /* 0x0c00000062147fae */ /* 0x0003e200091a1014 */
[----:B------:R-:W-:Y:S01]  /*34b0*/  ISETP.NE.U32.AND P4, PT, R4, RZ, PT ;  /* 0x000000ff0400720c */ /* 0x000fe20003f85070 */
[----:B-----5:R-:W-:Y:S01]  /*34c0*/  IMAD.WIDE R104, R10, 0x4, R104 ;  /* 0x000000040a687825 */ /* 0x020fe200078e0268 */
[----:B------:R-:W-:Y:S02]  /*34d0*/  ISETP.NE.U32.AND P3, PT, R5, RZ, PT ;  /* 0x000000ff0500720c */ /* 0x000fe40003f65070 */
[C---:B------:R-:W-:Y:S01]  /*34e0*/  SEL R4, R6.reuse, RZ, !P5 ;  /* 0x000000ff06047207 */ /* 0x040fe20006800000 */
[----:B------:R5:W-:Y:S01]  /*34f0*/  LDGSTS.E [R20+0xc008], desc[UR20][R96.64], P1 ;  /* 0x0c00800060147fae */ /* 0x000be200089a1014 */
[----:B------:R-:W-:Y:S01]  /*3500*/  SEL R5, R6, RZ, !P6 ;  /* 0x000000ff06057207 */ /* 0x000fe20007000000 */
[----:B---3--:R-:W-:Y:S01]  /*3510*/  IMAD.WIDE R102, R10, 0x4, R102 ;  /* 0x000000040a667825 */ /* 0x008fe200078e0266 */
[----:B------:R-:W-:-:S02]  /*3520*/  ISETP.GE.AND P5, PT, R25, R193, PT ;  /* 0x000000c11900720c */ /* 0x000fc40003fa6270 */
[----:B------:R-:W-:Y:S01]  /*3530*/  ISETP.NE.U32.AND P6, PT, R4, RZ, PT ;  /* 0x000000ff0400720c */ /* 0x000fe20003fc5070 */
[----:B----4-:R-:W-:Y:S01]  /*3540*/  IMAD.WIDE R100, R10, 0x4, R100 ;  /* 0x000000040a647825 */ /* 0x010fe200078e0264 */
[----:B------:R-:W-:Y:S01]  /*3550*/  ISETP.NE.U32.AND P2, PT, R5, RZ, PT ;  /* 0x000000ff0500720c */ /* 0x000fe20003f45070 */
[----:B------:R3:W-:Y:S01]  /*3560*/  LDGSTS.E [R17+0xc000], desc[UR20][R92.64], P4 ;  /* 0x0c0000005c117fae */ /* 0x0007e2000a1a1014 */
[----:B------:R-:W-:Y:S01]  /*3570*/  SEL R4, R6, RZ, !P5 ;  /* 0x000000ff06047207 */ /* 0x000fe20006800000 */
[----:B-1----:R-:W-:Y:S01]  /*3580*/  IMAD.WIDE R98, R10, 0x4, R98 ;  /* 0x000000040a627825 */ /* 0x002fe200078e0262 */
[-C--:B------:R-:W-:Y:S01]  /*3590*/  ISETP.GE.AND P1, PT, R23, R193.reuse, PT ;  /* 0x000000c11700720c */ /* 0x080fe20003f26270 */
[----:B------:R1:W-:Y:S01]  /*35a0*/  LDGSTS.E [R17+0xc008], desc[UR20][R90.64], P3 ;  /* 0x0c0080005a117fae */ /* 0x0003e200099a1014 */
[----:B------:R-:W-:Y:S01]  /*35b0*/  ISETP.NE.U32.AND P5, PT, R4, RZ, PT ;  /* 0x000000ff0400720c */ /* 0x000fe20003fa5070 */
[----:B-----5:R-:W-:Y:S01]  /*35c0*/  IMAD.WIDE R96, R10, 0x4, R96 ;  /* 0x000000040a607825 */ /* 0x020fe200078e0260 */
[----:B------:R-:W-:-:S02]  /*35d0*/  ISETP.GE.AND P4, PT, R21, R193, PT ;  /* 0x000000c11500720c */ /* 0x000fc40003f86270 */
[----:B------:R-:W-:Y:S01]  /*35e0*/  SEL R4, R6, RZ, !P1 ;  /* 0x000000ff06047207 */ /* 0x000fe20004800000 */
[----:B------:R-:W-:Y:S01]  /*35f0*/  LDGSTS.E [R15+0xc000], desc[UR20][R94.64], P6 ;  /* 0x0c0000005e0f7fae */ /* 0x000fe2000b1a1014 */
[----:B------:R-:W-:Y:S01]  /*3600*/  ISETP.GE.AND P1, PT, R19, R193, PT ;  /* 0x000000c11300720c */ /* 0x000fe20003f26270 */
[----:B---3--:R-:W-:Y:S01]  /*3610*/  IMAD.WIDE R92, R10, 0x4, R92 ;  /* 0x000000040a5c7825 */ /* 0x008fe200078e025c */
[----:B------:R-:W-:Y:S01]  /*3620*/  SEL R5, R6, RZ, !P4 ;  /* 0x000000ff06057207 */ /* 0x000fe20006000000 */
[----:B------:R3:W-:Y:S01]  /*3630*/  LDGSTS.E [R15+0xc008], desc[UR20][R88.64], P2 ;  /* 0x0c008000580f7fae */ /* 0x0007e200091a1014 */
[----:B------:R-:W-:Y:S01]  /*3640*/  ISETP.NE.U32.AND P4, PT, R4, RZ, PT ;  /* 0x000000ff0400720c */ /* 0x000fe20003f85070 */
[----:B-1----:R-:W-:Y:S01]  /*3650*/  IMAD.WIDE R90, R10, 0x4, R90 ;  /* 0x000000040a5a7825 */ /* 0x002fe200078e025a */
[----:B------:R-:W-:Y:S01]  /*3660*/  SEL R4, R6, RZ, !P1 ;  /* 0x000000ff06047207 */ /* 0x000fe20004800000 */
[----:B------:R1:W-:Y:S01]  /*3670*/  LDGSTS.E [R13+0xc000], desc[UR20][R86.64], P5 ;  /* 0x0c000000560d7fae */ /* 0x0003e2000a9a1014 */
[----:B------:R-:W-:-:S02]  /*3680*/  ISETP.GE.AND P2, PT, R3, R209, PT ;  /* 0x000000d10300720c */ /* 0x000fc40003f46270 */
[----:B------:R-:W-:Y:S02]  /*3690*/  ISETP.GE.AND P6, PT, R194, R193, PT ;  /* 0x000000c1c200720c */ /* 0x000fe40003fc6270 */
[----:B------:R-:W-:Y:S02]  /*36a0*/  ISETP.NE.U32.AND P1, PT, R4, RZ, PT ;  /* 0x000000ff0400720c */ /* 0x000fe40003f25070 */
[----:B------:R-:W-:Y:S01]  /*36b0*/  SEL R4, RZ, 0x4, P2 ;  /* 0x00000004ff047807 */ /* 0x000fe20001000000 */
[----:B---3--:R-:W-:Y:S01]  /*36c0*/  IMAD.WIDE R88, R10, 0x4, R88 ;  /* 0x000000040a587825 */ /* 0x008fe200078e0258 */
[----:B------:R-:W-:Y:S01]  /*36d0*/  ISETP.NE.U32.AND P3, PT, R5, RZ, PT ;  /* 0x000000ff0500720c */ /* 0x000fe20003f65070 */
[----:B------:R3:W-:Y:S01]  /*36e0*/  LDGSTS.E [R13+0xc008], desc[UR20][R84.64], P4 ;  /* 0x0c008000540d7fae */ /* 0x0007e2000a1a1014 */
[----:B------:R-:W-:Y:S01]  /*36f0*/  ISETP.GE.AND P2, PT, R186, R209, PT ;  /* 0x000000d1ba00720c */ /* 0x000fe20003f46270 */
[----:B-1----:R-:W-:Y:S01]  /*3700*/  IMAD.WIDE R86, R10, 0x4, R86 ;  /* 0x000000040a567825 */ /* 0x002fe200078e0256 */
[----:B------:R-:W-:-:S02]  /*3710*/  SEL R6, R6, RZ, !P6 ;  /* 0x000000ff06067207 */ /* 0x000fc40007000000 */
[----:B------:R-:W-:Y:S02]  /*3720*/  ISETP.GE.AND P5, PT, R184, R209, PT ;  /* 0x000000d1b800720c */ /* 0x000fe40003fa6270 */
[----:B------:R-:W-:Y:S02]  /*3730*/  SEL R5, RZ, 0x4, P2 ;  /* 0x00000004ff057807 */ /* 0x000fe40001000000 */
[----:B------:R-:W-:Y:S02]  /*3740*/  ISETP.NE.U32.AND P2, PT, R6, RZ, PT ;  /* 0x000000ff0600720c */ /* 0x000fe40003f45070 */
[----:B------:R-:W-:Y:S01]  /*3750*/  ISETP.GT.AND P6, PT, R188, 0x3f, PT ;  /* 0x0000003fbc00780c */ /* 0x000fe20003fc4270 */
[----:B------:R1:W-:Y:S01]  /*3760*/  LDGSTS.E [R11+0xc000], desc[UR20][R166.64], P3 ;  /* 0x0c000000a60b7fae */ /* 0x0003e200099a1014 */
[----:B------:R-:W-:Y:S01]  /*3770*/  SEL R6, RZ, 0x4, P5 ;  /* 0x00000004ff067807 */ /* 0x000fe20002800000 */
[----:B---3--:R-:W-:Y:S01]  /*3780*/  IMAD.WIDE R84, R10, 0x4, R84 ;  /* 0x000000040a547825 */ /* 0x008fe200078e0254 */
[----:B------:R-:W-:Y:S01]  /*3790*/  SEL R4, R4, RZ, P6 ;  /* 0x000000ff04047207 */ /* 0x000fe20003000000 */
[----:B------:R3:W-:Y:S01]  /*37a0*/  LDGSTS.E [R11+0xc008], desc[UR20][R168.64], P1 ;  /* 0x0c008000a80b7fae */ /* 0x0007e200089a1014 */
[----:B------:R-:W-:-:S02]  /*37b0*/  SEL R6, R6, RZ, P6 ;  /* 0x000000ff06067207 */ /* 0x000fc40003000000 */
[----:B------:R-:W-:Y:S01]  /*37c0*/  ISETP.NE.U32.AND P5, PT, R4, RZ, PT ;  /* 0x000000ff0400720c */ /* 0x000fe20003fa5070 */
[----:B------:R-:W0:Y:S01]  /*37d0*/  LDGDEPBAR ;  /* 0x00000000000079af */ /* 0x000e220000000000 */
[----:B------:R-:W-:Y:S01]  /*37e0*/  ISETP.NE.U32.AND P3, PT, R6, RZ, PT ;  /* 0x000000ff0600720c */ /* 0x000fe20003f65070 */
[----:B------:R-:W-:Y:S01]  /*37f0*/  VIADD R6, R37, UR10 ;  /* 0x0000000a25067c36 */ /* 0x000fe20008000000 */
[-C--:B------:R-:W-:Y:S01]  /*3800*/  ISETP.GE.AND P1, PT, R74, R209.reuse, PT ;  /* 0x000000d14a00720c */ /* 0x080fe20003f26270 */
[----:B------:R-:W-:Y:S01]  /*3810*/  VIADD R4, R7, UR10 ;  /* 0x0000000a07047c36 */ /* 0x000fe20008000000 */
[----:B------:R-:W-:Y:S01]  /*3820*/  SEL R5, R5, RZ, P6 ;  /* 0x000000ff05057207 */ /* 0x000fe20003000000 */
[C---:B-1----:R-:W-:Y:S01]  /*3830*/  IMAD.WIDE R166, R10.reuse, 0x4, R166 ;  /* 0x000000040aa67825 */ /* 0x042fe200078e02a6 */
[----:B------:R1:W-:Y:S01]  /*3840*/  LDGSTS.E [R6], desc[UR20][R82.64], P2 ;  /* 0x0000000052067fae */ /* 0x0003e200091a1014 */
[----:B------:R-:W-:Y:S02]  /*3850*/  SEL R112, RZ, 0x4, P1 ;  /* 0x00000004ff707807 */ /* 0x000fe40000800000 */
[----:B------:R-:W-:Y:S01]  /*3860*/  ISETP.GE.AND P1, PT, R73, R209, PT ;  /* 0x000000d14900720c */ /* 0x000fe20003f26270 */
[----:B------:R4:W-:Y:S01]  /*3870*/  LDGSTS.E [R6+0x400], desc[UR20][R80.64], P2 ;  /* 0x0040000050067fae */ /* 0x0009e200091a1014 */
[----:B------:R-:W-:Y:S01]  /*3880*/  ISETP.NE.U32.AND P4, PT, R5, RZ, PT ;  /* 0x000000ff0500720c */ /* 0x000fe20003f85070 */
[C---:B---3--:R-:W-:Y:S01]  /*3890*/  IMAD.WIDE R168, R10.reuse, 0x4, R168 ;  /* 0x000000040aa87825 */ /* 0x048fe200078e02a8 */
[----:B------:R-:W-:Y:S01]  /*38a0*/  SEL R113, RZ, 0x4, P1 ;  /* 0x00000004ff717807 */ /* 0x000fe20000800000 */
[----:B------:R3:W-:Y:S01]  /*38b0*/  LDGSTS.E [R6+0x800], desc[UR20][R78.64], P2 ;  /* 0x008000004e067fae */ /* 0x0007e200091a1014 */
[----:B------:R-:W-:-:S02]  /*38c0*/  SHF.L.U64.HI R5, R10, 0x2, R9 ;  /* 0x000000020a057819 */ /* 0x000fc40000010209 */
[-C--:B------:R-:W-:Y:S01]  /*38d0*/  IADD3 R120, P1, PT, R110, R8.reuse, RZ ;  /* 0x000000086e787210 */ /* 0x080fe20007f3e0ff */
[----:B------:R5:W-:Y:S01]  /*38e0*/  LDGSTS.E [R6+0xc00], desc[UR20][R178.64], P2 ;  /* 0x00c00000b2067fae */ /* 0x000be200091a1014 */
[----:B------:R-:W-:Y:S01]  /*38f0*/  SEL R112, R112, RZ, P6 ;  /* 0x000000ff70707207 */ /* 0x000fe20003000000 */
[----:B-1----:R-:W-:Y:S01]  /*3900*/  IMAD.WIDE R82, R211, 0x4, R82 ;  /* 0x00000004d3527825 */ /* 0x002fe200078e0252 */
[----:B------:R-:W-:Y:S01]  /*3910*/  SEL R113, R113, RZ, P6 ;  /* 0x000000ff71717207 */ /* 0x000fe20003000000 */
[----:B------:R1:W-:Y:S02]  /*3920*/  LDGSTS.E [R6+0x1000], desc[UR20][R182.64], P2 ;  /* 0x01000000b6067fae */ /* 0x0003e400091a1014 */
[----:B------:R-:W-:Y:S01]  /*3930*/  IMAD.X R121, R111, 0x1, R5, P1 ;  /* 0x000000016f797824 */ /* 0x000fe200008e0605 */
[----:B------:R-:W-:Y:S01]  /*3940*/  IADD3 R118, P1, PT, R108, R8, RZ ;  /* 0x000000086c767210 */ /* 0x000fe20007f3e0ff */
[----:B------:R1:W-:Y:S01]  /*3950*/  LDGSTS.E [R6+0x1400], desc[UR20][R180.64], P2 ;  /* 0x01400000b4067fae */ /* 0x0003e200091a1014 */
[----:B----4-:R-:W-:-:S03]  /*3960*/  IMAD.WIDE R80, R211, 0x4, R80 ;  /* 0x00000004d3507825 */ /* 0x010fc600078e0250 */
[----:B------:R4:W-:Y:S01]  /*3970*/  LDGSTS.E [R6+0x1800], desc[UR20][R176.64], P2 ;  /* 0x01800000b0067fae */ /* 0x0009e200091a1014 */
[----:B------:R-:W-:Y:S01]  /*3980*/  IMAD.X R119, R109, 0x1, R5, P1 ;  /* 0x000000016d777824 */ /* 0x000fe200008e0605 */
[----:B------:R-:W-:Y:S01]  /*3990*/  ISETP.NE.U32.AND P1, PT, R113, RZ, PT ;  /* 0x000000ff7100720c */ /* 0x000fe20003f25070 */
[C---:B---3--:R-:W-:Y:S01]  /*39a0*/  IMAD.WIDE R78, R211.reuse, 0x4, R78 ;  /* 0x00000004d34e7825 */ /* 0x048fe200078e024e */
[----:B------:R3:W-:Y:S03]  /*39b0*/  LDGSTS.E [R6+0x1c00], desc[UR20][R170.64], P2 ;  /* 0x01c00000aa067fae */ /* 0x0007e600091a1014 */
[C---:B-----5:R-:W-:Y:S01]  /*39c0*/  IMAD.WIDE R178, R211.reuse, 0x4, R178 ;  /* 0x00000004d3b27825 */ /* 0x060fe200078e02b2 */
[----:B------:R5:W-:Y:S03]  /*39d0*/  LDGSTS.E [R6+0x2000], desc[UR20][R172.64], P2 ;  /* 0x02000000ac067fae */ /* 0x000be600091a1014 */
[C---:B-1----:R-:W-:Y:S01]  /*39e0*/  IMAD.WIDE R182, R211.reuse, 0x4, R182 ;  /* 0x00000004d3b67825 */ /* 0x042fe200078e02b6 */
[----:B------:R-:W-:Y:S03]  /*39f0*/  LDGSTS.E [R6+0x2400], desc[UR20][R174.64], P2 ;  /* 0x02400000ae067fae */ /* 0x000fe600091a1014 */
[C---:B------:R-:W-:Y:S01]  /*3a00*/  IMAD.WIDE R180, R211.reuse, 0x4, R180 ;  /* 0x00000004d3b47825 */ /* 0x040fe200078e02b4 */
[----:B------:R-:W-:Y:S03]  /*3a10*/  LDGSTS.E [R6+0x2800], desc[UR20][R76.64], P2 ;  /* 0x028000004c067fae */ /* 0x000fe600091a1014 */
[C---:B----4-:R-:W-:Y:S01]  /*3a20*/  IMAD.WIDE R176, R211.reuse, 0x4, R176 ;  /* 0x00000004d3b07825 */ /* 0x050fe200078e02b0 */
[----:B------:R-:W-:Y:S03]  /*3a30*/  LDGSTS.E [R6+0x2c00], desc[UR20][R140.64], P2 ;  /* 0x02c000008c067fae */ /* 0x000fe600091a1014 */
[C---:B---3--:R-:W-:Y:S01]  /*3a40*/  IMAD.WIDE R170, R211.reuse, 0x4, R170 ;  /* 0x00000004d3aa7825 */ /* 0x048fe200078e02aa */
[----:B------:R-:W-:Y:S03]  /*3a50*/  LDGSTS.E [R6+0x3000], desc[UR20][R136.64], P2 ;  /* 0x0300000088067fae */ /* 0x000fe600091a1014 */
[C---:B-----5:R-:W-:Y:S01]  /*3a60*/  IMAD.WIDE R172, R211.reuse, 0x4, R172 ;  /* 0x00000004d3ac7825 */ /* 0x060fe200078e02ac */
[----:B------:R-:W-:Y:S04]  /*3a70*/  LDGSTS.E [R6+0x3400], desc[UR20][R132.64], P2 ;  /* 0x0340000084067fae */ /* 0x000fe800091a1014 */
[----:B------:R-:W-:Y:S04]  /*3a80*/  LDGSTS.E [R6+0x3800], desc[UR20][R128.64], P2 ;  /* 0x0380000080067fae */ /* 0x000fe800091a1014 */
[----:B------:R-:W-:Y:S04]  /*3a90*/  LDGSTS.E [R6+0x3c00], desc[UR20][R124.64], P2 ;  /* 0x03c000007c067fae */ /* 0x000fe800091a1014 */
[----:B------:R1:W-:Y:S04]  /*3aa0*/  LDGSTS.E [R4+0x200], desc[UR20][R162.64], P2 ;  /* 0x00200000a2047fae */ /* 0x0003e800091a1014 */
[----:B------:R3:W-:Y:S04]  /*3ab0*/  LDGSTS.E [R4+0x600], desc[UR20][R160.64], P2 ;  /* 0x00600000a0047fae */ /* 0x0007e800091a1014 */
[----:B------:R4:W-:Y:S04]  /*3ac0*/  LDGSTS.E [R4+0xa00], desc[UR20][R158.64], P2 ;  /* 0x00a000009e047fae */ /* 0x0009e800091a1014 */
[----:B------:R5:W-:Y:S01]  /*3ad0*/  LDGSTS.E [R4+0xe00], desc[UR20][R156.64], P2 ;  /* 0x00e000009c047fae */ /* 0x000be200091a1014 */
[----:B-1----:R-:W-:-:S03]  /*3ae0*/  IMAD.WIDE R162, R211, 0x4, R162 ;  /* 0x00000004d3a27825 */ /* 0x002fc600078e02a2 */
[----:B------:R1:W-:Y:S01]  /*3af0*/  LDGSTS.E [R4+0x1200], desc[UR20][R154.64], P2 ;  /* 0x012000009a047fae */ /* 0x0003e200091a1014 */
[----:B---3--:R-:W-:-:S03]  /*3b00*/  IMAD.WIDE R160, R211, 0x4, R160 ;  /* 0x00000004d3a07825 */ /* 0x008fc600078e02a0 */
[----:B------:R3:W-:Y:S01]  /*3b10*/  LDGSTS.E [R4+0x1600], desc[UR20][R152.64], P2 ;  /* 0x0160000098047fae */ /* 0x0007e200091a1014 */
[----:B----4-:R-:W-:-:S03]  /*3b20*/  IMAD.WIDE R158, R211, 0x4, R158 ;  /* 0x00000004d39e7825 */ /* 0x010fc600078e029e */
[----:B------:R4:W-:Y:S01]  /*3b30*/  LDGSTS.E [R4+0x1a00], desc[UR20][R150.64], P2 ;  /* 0x01a0000096047fae */ /* 0x0009e200091a1014 */
[----:B-----5:R-:W-:-:S03]  /*3b40*/  IMAD.WIDE R156, R211, 0x4, R156 ;  /* 0x00000004d39c7825 */ /* 0x020fc600078e029c */
        /* <DEDUP_REMOVED lines=17> */
[----:B------:R-:W-:Y:S01]  /*3c60*/  ISETP.NE.U32.AND P2, PT, R112, RZ, PT ;  /* 0x000000ff7000720c */ /* 0x000fe20003f45070 */
[C---:B-1----:R-:W-:Y:S02]  /*3c70*/  IMAD.WIDE R134, R211.reuse, 0x4, R134 ;  /* 0x00000004d3867825 */ /* 0x042fe400078e0286 */
[----:B------:R-:W0:Y:S02]  /*3c80*/  LDGDEPBAR ;  /* 0x00000000000079af */ /* 0x000e240000000000 */
[C---:B---3--:R-:W-:Y:S01]  /*3c90*/  IMAD.WIDE R130, R211.reuse, 0x4, R130 ;  /* 0x00000004d3827825 */ /* 0x048fe200078e0282 */
[----:B------:R-:W-:Y:S03]  /*3ca0*/  BAR.SYNC.DEFER_BLOCKING 0x0 ;  /* 0x0000000000007b1d */ /* 0x000fe60000010000 */
[----:B----4-:R-:W-:-:S04]  /*3cb0*/  IMAD.WIDE R126, R211, 0x4, R126 ;  /* 0x00000004d37e7825 */ /* 0x010fc800078e027e */
[----:B-----5:R-:W-:Y:S01]  /*3cc0*/  IMAD.WIDE R122, R211, 0x4, R122 ;  /* 0x00000004d37a7825 */ /* 0x020fe200078e027a */
[----:B------:R-:W-:Y:S01]  /*3cd0*/  @!PT LDS RZ, [RZ] ;  /* 0x00000000fffff984 */ /* 0x000fe20000000800 */
[----:B------:R-:W-:Y:S01]  /*3ce0*/  @!PT LDS RZ, [RZ] ;  /* 0x00000000fffff984 */ /* 0x000fe20000000800 */
[----:B------:R-:W-:Y:S01]  /*3cf0*/  @!PT LDS RZ, [RZ] ;  /* 0x00000000fffff984 */ /* 0x000fe20000000800 */
[----:B------:R1:W-:Y:S01]  /*3d00*/  LDGSTS.E [R31+0xe000], desc[UR20][R110.64], P5 ;  /* 0x0e0000006e1f7fae */ /* 0x0003e2000a9a1014 */
[----:B------:R-:W-:-:S03]  /*3d10*/  ISETP.GE.AND P5, PT, R38, R209, PT ;  /* 0x000000d12600720c */ /* 0x000fc60003fa6270 */
[----:B------:R3:W-:Y:S01]  /*3d20*/  LDGSTS.E [R31+0xe008], desc[UR20][R108.64], P4 ;  /* 0x0e0080006c1f7fae */ /* 0x0007e2000a1a1014 */
[----:B------:R-:W-:Y:S02]  /*3d30*/  SEL R112, RZ, 0x4, P5 ;  /* 0x00000004ff707807 */ /* 0x000fe40002800000 */
[-C--:B------:R-:W-:Y:S01]  /*3d40*/  ISETP.GE.AND P5, PT, R35, R209.reuse, PT ;  /* 0x000000d12300720c */ /* 0x080fe20003fa6270 */
[----:B------:R4:W-:Y:S01]  /*3d50*/  LDGSTS.E [R29+0xe000], desc[UR20][R106.64], P3 ;  /* 0x0e0000006a1d7fae */ /* 0x0009e200099a1014 */
[----:B------:R-:W-:Y:S02]  /*3d60*/  IADD3 R116, P4, PT, R106, R8, RZ ;  /* 0x000000086a747210 */ /* 0x000fe40007f9e0ff */
[----:B------:R-:W-:Y:S01]  /*3d70*/  SEL R112, R112, RZ, P6 ;  /* 0x000000ff70707207 */ /* 0x000fe20003000000 */
[----:B------:R5:W-:Y:S01]  /*3d80*/  LDGSTS.E [R29+0xe008], desc[UR20][R104.64], P2 ;  /* 0x0e008000681d7fae */ /* 0x000be200091a1014 */
[----:B-1----:R-:W-:Y:S01]  /*3d90*/  SEL R110, RZ, 0x4, P5 ;  /* 0x00000004ff6e7807 */ /* 0x002fe20002800000 */
[----:B------:R-:W-:Y:S01]  /*3da0*/  IMAD.X R117, R107, 0x1, R5, P4 ;  /* 0x000000016b757824 */ /* 0x000fe200020e0605 */
[-C--:B------:R-:W-:Y:S01]  /*3db0*/  ISETP.GE.AND P5, PT, R34, R209.reuse, PT ;  /* 0x000000d12200720c */ /* 0x080fe20003fa6270 */
[----:B------:R1:W-:Y:S01]  /*3dc0*/  LDGSTS.E [R27+0xe000], desc[UR20][R102.64], P1 ;  /* 0x0e000000661b7fae */ /* 0x0003e200089a1014 */
[----:B------:R-:W-:-:S02]  /*3dd0*/  ISETP.GE.AND P2, PT, R33, R209, PT ;  /* 0x000000d12100720c */ /* 0x000fc40003f46270 */
[----:B---3--:R-:W-:Y:S02]  /*3de0*/  SEL R108, RZ, 0x4, P5 ;  /* 0x00000004ff6c7807 */ /* 0x008fe40002800000 */
[----:B------:R-:W-:Y:S02]  /*3df0*/  SEL R110, R110, RZ, P6 ;  /* 0x000000ff6e6e7207 */ /* 0x000fe40003000000 */
[----:B------:R-:W-:Y:S02]  /*3e00*/  SEL R108, R108, RZ, P6 ;  /* 0x000000ff6c6c7207 */ /* 0x000fe40003000000 */
[----:B------:R-:W-:Y:S02]  /*3e10*/  ISETP.NE.U32.AND P3, PT, R112, RZ, PT ;  /* 0x000000ff7000720c */ /* 0x000fe40003f65070 */
[----:B----4-:R-:W-:Y:S02]  /*3e20*/  SEL R106, RZ, 0x4, P2 ;  /* 0x00000004ff6a7807 */ /* 0x010fe40001000000 */
[----:B------:R-:W-:-:S02]  /*3e30*/  ISETP.NE.U32.AND P2, PT, R110, RZ, PT ;  /* 0x000000ff6e00720c */ /* 0x000fc40003f45070 */
[-C--:B------:R-:W-:Y:S02]  /*3e40*/  IADD3 R114, P4, PT, R104, R8.reuse, RZ ;  /* 0x0000000868727210 */ /* 0x080fe40007f9e0ff */
[----:B------:R-:W-:Y:S02]  /*3e50*/  ISETP.NE.U32.AND P1, PT, R108, RZ, PT ;  /* 0x000000ff6c00720c */ /* 0x000fe40003f25070 */
[----:B------:R-:W-:Y:S01]  /*3e60*/  SEL R106, R106, RZ, P6 ;  /* 0x000000ff6a6a7207 */ /* 0x000fe20003000000 */
[--C-:B------:R-:W-:Y:S01]  /*3e70*/  IMAD.X R115, R105, 0x1, R5.reuse, P4 ;  /* 0x0000000169737824 */ /* 0x100fe200020e0605 */
[-C--:B------:R-:W-:Y:S01]  /*3e80*/  ISETP.GE.AND P4, PT, R32, R209.reuse, PT ;  /* 0x000000d12000720c */ /* 0x080fe20003f86270 */
[----:B------:R-:W-:Y:S01]  /*3e90*/  LDGSTS.E [R27+0xe008], desc[UR20][R100.64], P3 ;  /* 0x0e008000641b7fae */ /* 0x000fe200099a1014 */
[-C--:B------:R-:W-:Y:S02]  /*3ea0*/  IADD3 R110, P5, PT, R100, R8.reuse, RZ ;  /* 0x00000008646e7210 */ /* 0x080fe40007fbe0ff */
[----:B------:R-:W-:Y:S01]  /*3eb0*/  SEL R107, RZ, 0x4, P4 ;  /* 0x00000004ff6b7807 */ /* 0x000fe20002000000 */
[----:B------:R-:W-:Y:S01]  /*3ec0*/  LDGSTS.E [R20+0xe000], desc[UR20][R98.64], P2 ;  /* 0x0e00000062147fae */ /* 0x000fe200091a1014 */
[-C--:B------:R-:W-:Y:S01]  /*3ed0*/  IADD3 R112, P4, PT, R102, R8.reuse, RZ ;  /* 0x0000000866707210 */ /* 0x080fe20007f9e0ff */
[--C-:B------:R-:W-:Y:S01]  /*3ee0*/  IMAD.X R111, R101, 0x1, R5.reuse, P5 ;  /* 0x00000001656f7824 */ /* 0x100fe200028e0605 */
[-C--:B------:R-:W-:Y:S01]  /*3ef0*/  IADD3 R108, P2, PT, R98, R8.reuse, RZ ;  /* 0x00000008626c7210 */ /* 0x080fe20007f5e0ff */
[----:B------:R3:W-:Y:S01]  /*3f00*/  LDGSTS.E [R20+0xe008], desc[UR20][R96.64], P1 ;  /* 0x0e00800060147fae */ /* 0x0007e200089a1014 */
[----:B-----5:R-:W-:Y:S01]  /*3f10*/  IADD3 R104, P1, PT, R92, R8, RZ ;  /* 0x000000085c687210 */ /* 0x020fe20007f3e0ff */
[--C-:B------:R-:W-:Y:S01]  /*3f20*/  IMAD.X R113, R103, 0x1, R5.reuse, P4 ;  /* 0x0000000167717824 */ /* 0x100fe200020e0605 */
[----:B------:R-:W-:Y:S01]  /*3f30*/  ISETP.NE.U32.AND P4, PT, R106, RZ, PT ;  /* 0x000000ff6a00720c */ /* 0x000fe20003f85070 */
[--C-:B------:R-:W-:Y:S01]  /*3f40*/  IMAD.X R109, R99, 0x1, R5.reuse, P2 ;  /* 0x00000001636d7824 */ /* 0x100fe200010e0605 */
[----:B------:R-:W-:Y:S01]  /*3f50*/  SEL R107, R107, RZ, P6 ;  /* 0x000000ff6b6b7207 */ /* 0x000fe20003000000 */
[----:B------:R-:W-:Y:S01]  /*3f60*/  IMAD.X R105, R93, 0x1, R5, P1 ;  /* 0x000000015d697824 */ /* 0x000fe200008e0605 */
[----:B------:R-:W-:-:S02]  /*3f70*/  ISETP.GE.AND P1, PT, R26, R209, PT ;  /* 0x000000d11a00720c */ /* 0x000fc40003f26270 */
[----:B------:R-:W-:Y:S02]  /*3f80*/  ISETP.NE.U32.AND P3, PT, R107, RZ, PT ;  /* 0x000000ff6b00720c */ /* 0x000fe40003f65070 */
[-C--:B-1----:R-:W-:Y:S02]  /*3f90*/  IADD3 R102, P2, PT, R90, R8.reuse, RZ ;  /* 0x000000085a667210 */ /* 0x082fe40007f5e0ff */
[----:B------:R-:W-:Y:S02]  /*3fa0*/  IADD3 R106, P5, PT, R96, R8, RZ ;  /* 0x00000008606a7210 */ /* 0x000fe40007fbe0ff */
[----:B---3--:R-:W-:Y:S01]  /*3fb0*/  SEL R96, RZ, 0x4, P1 ;  /* 0x00000004ff607807 */ /* 0x008fe20000800000 */
[--C-:B------:R-:W-:Y:S01]  /*3fc0*/  IMAD.X R103, R91, 0x1, R5.reuse, P2 ;  /* 0x000000015b677824 */ /* 0x100fe200010e0605 */
[-C--:B------:R-:W-:Y:S01]  /*3fd0*/  ISETP.GE.AND P2, PT, R25, R209.reuse, PT ;  /* 0x000000d11900720c */ /* 0x080fe20003f46270 */
[----:B------:R1:W-:Y:S01]  /*3fe0*/  LDGSTS.E [R17+0xe000], desc[UR20][R92.64], P4 ;  /* 0x0e0000005c117fae */ /* 0x0003e2000a1a1014 */
[----:B------:R-:W-:Y:S01]  /*3ff0*/  SEL R96, R96, RZ, P6 ;  /* 0x000000ff60607207 */ /* 0x000fe20003000000 */
[----:B------:R-:W-:Y:S01]  /*4000*/  IMAD.X R107, R97, 0x1, R5, P5 ;  /* 0x00000001616b7824 */ /* 0x000fe200028e0605 */
[-C--:B------:R-:W-:Y:S01]  /*4010*/  ISETP.GE.AND P4, PT, R24, R209.reuse, PT ;  /* 0x000000d11800720c */ /* 0x080fe20003f86270 */
[----:B------:R3:W-:Y:S01]  /*4020*/  LDGSTS.E [R17+0xe008], desc[UR20][R90.64], P3 ;  /* 0x0e0080005a117fae */ /* 0x0007e200099a1014 */
[----:B------:R-:W-:-:S02]  /*4030*/  ISETP.GE.AND P1, PT, R23, R209, PT ;  /* 0x000000d11700720c */ /* 0x000fc40003f26270 */
[----:B------:R-:W-:-:S04]  /*4040*/  ISETP.GE.AND P3, PT, R194, R209, PT ;  /* 0x000000d1c200720c */ /* 0x000fc80003f66270 */
[----:B------:R-:W-:Y:S02]  /*4050*/  SEL R97, RZ, 0x4, P3 ;  /* 0x00000004ff617807 */ /* 0x000fe40001800000 */
[----:B-1----:R-:W-:Y:S02]  /*4060*/  SEL R93, RZ, 0x4, P2 ;  /* 0x00000004ff5d7807 */ /* 0x002fe40001000000 */
[----:B------:R-:W-:Y:S01]  /*4070*/  ISETP.NE.U32.AND P2, PT, R96, RZ, PT ;  /* 0x000000ff6000720c */ /* 0x000fe20003f45070 */
[----:B---3--:R-:W-:Y:S01]  /*4080*/  IMAD.WIDE R90, R10, 0x4, R94 ;  /* 0x000000040a5a7825 */ /* 0x008fe200078e025e */
[----:B------:R-:W-:Y:S02]  /*4090*/  SEL R92, RZ, 0x4, P4 ;  /* 0x00000004ff5c7807 */ /* 0x000fe40002000000 */
[----:B------:R-:W-:Y:S02]  /*40a0*/  SEL R96, RZ, 0x4, P1 ;  /* 0x00000004ff607807 */ /* 0x000fe40000800000 */
[----:B------:R-:W-:-:S02]  /*40b0*/  ISETP.GE.AND P4, PT, R19, R209, PT ;  /* 0x000000d11300720c */ /* 0x000fc40003f86270 */
[----:B------:R-:W-:Y:S01]  /*40c0*/  ISETP.GE.AND P3, PT, R21, R209, PT ;  /* 0x000000d11500720c */ /* 0x000fe20003f66270 */
[----:B------:R-:W-:Y:S01]  /*40d0*/  IMAD.SHL.U32 R209, R211, 0x4, RZ ;  /* 0x00000004d3d17824 */ /* 0x000fe200078e00ff */
[----:B------:R-:W-:Y:S02]  /*40e0*/  SEL R92, R92, RZ, P6 ;  /* 0x000000ff5c5c7207 */ /* 0x000fe40003000000 */
[----:B------:R-:W-:Y:S01]  /*40f0*/  SEL R93, R93, RZ, P6 ;  /* 0x000000ff5d5d7207 */ /* 0x000fe20003000000 */
[----:B------:R-:W-:Y:S01]  /*4100*/  LDGSTS.E [R15+0xe000], desc[UR20][R90.64], P2 ;  /* 0x0e0000005a0f7fae */ /* 0x000fe200091a1014 */
[----:B------:R-:W-:Y:S02]  /*4110*/  SEL R96, R96, RZ, P6 ;  /* 0x000000ff60607207 */ /* 0x000fe40003000000 */
[----:B------:R-:W-:Y:S02]  /*4120*/  SEL R95, RZ, 0x4, P4 ;  /* 0x00000004ff5f7807 */ /* 0x000fe40002000000 */
[----:B------:R-:W-:-:S02]  /*4130*/  SEL R94, RZ, 0x4, P3 ;  /* 0x00000004ff5e7807 */ /* 0x000fc40001800000 */
[----:B------:R-:W-:Y:S02]  /*4140*/  ISETP.NE.U32.AND P4, PT, R92, RZ, PT ;  /* 0x000000ff5c00720c */ /* 0x000fe40003f85070 */
[----:B------:R-:W-:Y:S02]  /*4150*/  ISETP.NE.U32.AND P3, PT, R93, RZ, PT ;  /* 0x000000ff5d00720c */ /* 0x000fe40003f65070 */
[----:B------:R-:W-:Y:S02]  /*4160*/  ISETP.NE.U32.AND P2, PT, R96, RZ, PT ;  /* 0x000000ff6000720c */ /* 0x000fe40003f45070 */
[----:B------:R-:W-:Y:S02]  /*4170*/  IADD3 R100, P5, PT, R90, R8, RZ ;  /* 0x000000085a647210 */ /* 0x000fe40007fbe0ff */
[----:B------:R-:W-:Y:S02]  /*4180*/  SEL R94, R94, RZ, P6 ;  /* 0x000000ff5e5e7207 */ /* 0x000fe40003000000 */
[----:B------:R-:W-:Y:S01]  /*4190*/  SEL R95, R95, RZ, P6 ;  /* 0x000000ff5f5f7207 */ /* 0x000fe20003000000 */
[----:B------:R-:W-:Y:S01]  /*41a0*/  IMAD.X R101, R91, 0x1, R5, P5 ;  /* 0x000000015b657824 */ /* 0x000fe200028e0605 */
[----:B------:R-:W-:Y:S01]  /*41b0*/  SEL R97, R97, RZ, P6 ;  /* 0x000000ff61617207 */ /* 0x000fe20003000000 */
[----:B------:R1:W-:Y:S01]  /*41c0*/  LDGSTS.E [R15+0xe008], desc[UR20][R88.64], P4 ;  /* 0x0e008000580f7fae */ /* 0x0003e2000a1a1014 */
[----:B------:R-:W-:-:S02]  /*41d0*/  ISETP.NE.U32.AND P5, PT, R94, RZ, PT ;  /* 0x000000ff5e00720c */ /* 0x000fc40003fa5070 */
[----:B------:R-:W-:Y:S01]  /*41e0*/  ISETP.NE.U32.AND P4, PT, R95, RZ, PT ;  /* 0x000000ff5f00720c */ /* 0x000fe20003f85070 */
[----:B------:R-:W-:Y:S01]  /*41f0*/  LDGSTS.E [R13+0xe000], desc[UR20][R86.64], P3 ;  /* 0x0e000000560d7fae */ /* 0x000fe200099a1014 */
[----:B------:R-:W-:Y:S02]  /*4200*/  ISETP.NE.U32.AND P1, PT, R97, RZ, PT ;  /* 0x000000ff6100720c */ /* 0x000fe40003f25070 */
[-C--:B------:R-:W-:Y:S01]  /*4210*/  IADD3 R94, P3, PT, R84, R8.reuse, RZ ;  /* 0x00000008545e7210 */ /* 0x080fe20007f7e0ff */
[----:B------:R3:W-:Y:S01]  /*4220*/  LDGSTS.E [R13+0xe008], desc[UR20][R84.64], P2 ;  /* 0x0e008000540d7fae */ /* 0x0007e200091a1014 */
[-C--:B------:R-:W-:Y:S02]  /*4230*/  IADD3 R92, P2, PT, R82, R209.reuse, RZ ;  /* 0x000000d1525c7210 */ /* 0x080fe40007f5e0ff */
[-C--:B------:R-:W-:Y:S01]  /*4240*/  IADD3 R98, P6, PT, R88, R8.reuse, RZ ;  /* 0x0000000858627210 */ /* 0x080fe20007fde0ff */
[----:B------:R-:W-:Y:S01]  /*4250*/  IMAD.X R95, R85, 0x1, R5, P3 ;  /* 0x00000001555f7824 */ /* 0x000fe200018e0605 */
[-C--:B-1----:R-:W-:Y:S01]  /*4260*/  IADD3 R88, P3, PT, R78, R209.reuse, RZ ;  /* 0x000000d14e587210 */ /* 0x082fe20007f7e0ff */
[----:B------:R-:W-:Y:S01]  /*4270*/  IMAD.X R93, R83, 0x1, R165, P2 ;  /* 0x00000001535d7824 */ /* 0x000fe200010e06a5 */
[-C--:B------:R-:W-:Y:S01]  /*4280*/  IADD3 R90, P2, PT, R80, R209.reuse, RZ ;  /* 0x000000d1505a7210 */ /* 0x080fe20007f5e0ff */
[----:B------:R-:W-:Y:S01]  /*4290*/  IMAD.X R99, R89, 0x1, R5, P6 ;  /* 0x0000000159637824 */ /* 0x000fe200030e0605 */
[----:B------:R-:W-:Y:S01]  /*42a0*/  IADD3 R96, P6, PT, R86, R8, RZ ;  /* 0x0000000856607210 */ /* 0x000fe20007fde0ff */
[----:B------:R-:W-:Y:S01]  /*42b0*/  LDGSTS.E [R11+0xe000], desc[UR20][R166.64], P5 ;  /* 0x0e000000a60b7fae */ /* 0x000fe2000a9a1014 */
[--C-:B------:R-:W-:Y:S01]  /*42c0*/  IMAD.X R89, R79, 0x1, R165.reuse, P3 ;  /* 0x000000014f597824 */ /* 0x100fe200018e06a5 */
[-C--:B---3--:R-:W-:Y:S01]  /*42d0*/  IADD3 R84, P3, PT, R182, R209.reuse, RZ ;  /* 0x000000d1b6547210 */ /* 0x088fe20007f7e0ff */
[----:B------:R-:W-:Y:S01]  /*42e0*/  IMAD.X R91, R81, 0x1, R165, P2 ;  /* 0x00000001515b7824 */ /* 0x000fe200010e06a5 */
[----:B------:R-:W-:Y:S01]  /*42f0*/  IADD3 R86, P2, PT, R178, R209, RZ ;  /* 0x000000d1b2567210 */ /* 0x000fe20007f5e0ff */
[----:B------:R-:W-:Y:S01]  /*4300*/  LDGSTS.E [R11+0xe008], desc[UR20][R168.64], P4 ;  /* 0x0e008000a80b7fae */ /* 0x000fe2000a1a1014 */
[----:B------:R-:W-:-:S02]  /*4310*/  IMAD.X R97, R87, 0x1, R5, P6 ;  /* 0x0000000157617824 */ /* 0x000fc400030e0605 */
[--C-:B------:R-:W-:Y:S01]  /*4320*/  IMAD.X R85, R183, 0x1, R165.reuse, P3 ;  /* 0x00000001b7557824 */ /* 0x100fe200018e06a5 */
[----:B------:R-:W0:Y:S01]  /*4330*/  LDGDEPBAR ;  /* 0x00000000000079af */ /* 0x000e220000000000 */
[----:B------:R-:W-:-:S03]  /*4340*/  IMAD.X R87, R179, 0x1, R165, P2 ;  /* 0x00000001b3577824 */ /* 0x000fc600010e06a5 */
[----:B------:R1:W-:Y:S04]  /*4350*/  LDGSTS.E [R6+0x4000], desc[UR20][R82.64], P1 ;  /* 0x0400000052067fae */ /* 0x0003e800089a1014 */
[----:B------:R3:W-:Y:S04]  /*4360*/  LDGSTS.E [R6+0x4400], desc[UR20][R80.64], P1 ;  /* 0x0440000050067fae */ /* 0x0007e800089a1014 */
[----:B------:R4:W-:Y:S01]  /*4370*/  LDGSTS.E [R6+0x4800], desc[UR20][R78.64], P1 ;  /* 0x048000004e067fae */ /* 0x0009e200089a1014 */
[----:B-1----:R-:W-:-:S03]  /*4380*/  IADD3 R82, P2, PT, R180, R209, RZ ;  /* 0x000000d1b4527210 */ /* 0x002fc60007f5e0ff */
[----:B------:R1:W-:Y:S01]  /*4390*/  LDGSTS.E [R6+0x4c00], desc[UR20][R178.64], P1 ;  /* 0x04c00000b2067fae */ /* 0x0003e200089a1014 */
[-C--:B---3--:R-:W-:Y:S01]  /*43a0*/  IADD3 R80, P3, PT, R176, R209.reuse, RZ ;  /* 0x000000d1b0507210 */ /* 0x088fe20007f7e0ff */
[--C-:B------:R-:W-:Y:S02]  /*43b0*/  IMAD.X R83, R181, 0x1, R165.reuse, P2 ;  /* 0x00000001b5537824 */ /* 0x100fe400010e06a5 */
[----:B------:R3:W-:Y:S01]  /*43c0*/  LDGSTS.E [R6+0x5000], desc[UR20][R182.64], P1 ;  /* 0x05000000b6067fae */ /* 0x0007e200089a1014 */
[-C--:B----4-:R-:W-:Y:S01]  /*43d0*/  IADD3 R78, P2, PT, R170, R209.reuse, RZ ;  /* 0x000000d1aa4e7210 */ /* 0x090fe20007f5e0ff */
[----:B------:R-:W-:Y:S02]  /*43e0*/  IMAD.X R81, R177, 0x1, R165, P3 ;  /* 0x00000001b1517824 */ /* 0x000fe400018e06a5 */
[----:B------:R4:W-:Y:S01]  /*43f0*/  LDGSTS.E [R6+0x5400], desc[UR20][R180.64], P1 ;  /* 0x05400000b4067fae */ /* 0x0009e200089a1014 */
[----:B-1----:R-:W-:Y:S01]  /*4400*/  IMAD.WIDE R178, R211, 0x4, R174 ;  /* 0x00000004d3b27825 */ /* 0x002fe200078e02ae */
[----:B------:R-:W-:-:S02]  /*4410*/  IADD3 R174, P3, PT, R172, R209, RZ ;  /* 0x000000d1acae7210 */ /* 0x000fc40007f7e0ff */
[----:B------:R1:W-:Y:S01]  /*4420*/  LDGSTS.E [R6+0x5800], desc[UR20][R176.64], P1 ;  /* 0x05800000b0067fae */ /* 0x0003e200089a1014 */
[----:B------:R-:W-:Y:S02]  /*4430*/  IMAD.X R79, R171, 0x1, R165, P2 ;  /* 0x00000001ab4f7824 */ /* 0x000fe400010e06a5 */
[C---:B---3--:R-:W-:Y:S01]  /*4440*/  IMAD.WIDE R182, R211.reuse, 0x4, R76 ;  /* 0x00000004d3b67825 */ /* 0x048fe200078e024c */
[-C--:B------:R-:W-:Y:S01]  /*4450*/  IADD3 R76, P2, PT, R178, R209.reuse, RZ ;  /* 0x000000d1b24c7210 */ /* 0x080fe20007f5e0ff */
[----:B------:R3:W-:Y:S02]  /*4460*/  LDGSTS.E [R6+0x5c00], desc[UR20][R170.64], P1 ;  /* 0x05c00000aa067fae */ /* 0x0007e400089a1014 */
[----:B----4-:R-:W-:Y:S02]  /*4470*/  IMAD.WIDE R180, R211, 0x4, R140 ;  /* 0x00000004d3b47825 */ /* 0x010fe400078e028c */
[----:B------:R4:W-:Y:S02]  /*4480*/  LDGSTS.E [R6+0x6000], desc[UR20][R172.64], P1 ;  /* 0x06000000ac067fae */ /* 0x0009e400089a1014 */
[----:B------:R-:W-:Y:S01]  /*4490*/  IMAD.X R175, R173, 0x1, R165, P3 ;  /* 0x00000001adaf7824 */ /* 0x000fe200018e06a5 */
[-C--:B------:R-:W-:Y:S01]  /*44a0*/  IADD3 R140, P3, PT, R182, R209.reuse, RZ ;  /* 0x000000d1b68c7210 */ /* 0x080fe20007f7e0ff */
[C---:B-1----:R-:W-:Y:S01]  /*44b0*/  IMAD.WIDE R176, R211.reuse, 0x4, R136 ;  /* 0x00000004d3b07825 */ /* 0x042fe200078e0288 */
[----:B------:R1:W-:Y:S03]  /*44c0*/  LDGSTS.E [R6+0x6400], desc[UR20][R178.64], P1 ;  /* 0x06400000b2067fae */ /* 0x0003e600089a1014 */
[----:B---3--:R-:W-:Y:S01]  /*44d0*/  IMAD.WIDE R170, R211, 0x4, R132 ;  /* 0x00000004d3aa7825 */ /* 0x008fe200078e0284 */
[----:B------:R-:W-:Y:S03]  /*44e0*/  LDGSTS.E [R6+0x6800], desc[UR20][R182.64], P1 ;  /* 0x06800000b6067fae */ /* 0x000fe600089a1014 */
[----:B------:R-:W-:Y:S01]  /*44f0*/  IMAD.X R77, R179, 0x1, R165, P2 ;  /* 0x00000001b34d7824 */ /* 0x000fe200010e06a5 */
[----:B------:R3:W-:Y:S01]  /*4500*/  LDGSTS.E [R6+0x6c00], desc[UR20][R180.64], P1 ;  /* 0x06c00000b4067fae */ /* 0x0007e200089a1014 */
[----:B----4-:R-:W-:Y:S01]  /*4510*/  IMAD.WIDE R172, R211, 0x4, R128 ;  /* 0x00000004d3ac7825 */ /* 0x010fe200078e0280 */
[----:B------:R-:W-:-:S02]  /*4520*/  IADD3 R136, P2, PT, R180, R209, RZ ;  /* 0x000000d1b4887210 */ /* 0x000fc40007f5e0ff */
[----:B------:R-:W-:Y:S01]  /*4530*/  LDGSTS.E [R6+0x7000], desc[UR20][R176.64], P1 ;  /* 0x07000000b0067fae */ /* 0x000fe200089a1014 */
[----:B-1----:R-:W-:-:S03]  /*4540*/  IMAD.WIDE R178, R211, 0x4, R124 ;  /* 0x00000004d3b27825 */ /* 0x002fc600078e027c */
[----:B------:R-:W-:Y:S01]  /*4550*/  LDGSTS.E [R6+0x7400], desc[UR20][R170.64], P1 ;  /* 0x07400000aa067fae */ /* 0x000fe200089a1014 */
[--C-:B------:R-:W-:Y:S01]  /*4560*/  IMAD.X R141, R183, 0x1, R165.reuse, P3 ;  /* 0x00000001b78d7824 */ /* 0x100fe200018e06a5 */
[-C--:B------:R-:W-:Y:S01]  /*4570*/  IADD3 R132, P3, PT, R176, R209.reuse, RZ ;  /* 0x000000d1b0847210 */ /* 0x080fe20007f7e0ff */
[--C-:B------:R-:W-:Y:S01]  /*4580*/  IMAD.X R137, R181, 0x1, R165.reuse, P2 ;  /* 0x00000001b5897824 */ /* 0x100fe200010e06a5 */
[----:B------:R1:W-:Y:S01]  /*4590*/  LDGSTS.E [R6+0x7800], desc[UR20][R172.64], P1 ;  /* 0x07800000ac067fae */ /* 0x0003e200089a1014 */
[-C--:B------:R-:W-:Y:S02]  /*45a0*/  IADD3 R128, P2, PT, R170, R209.reuse, RZ ;  /* 0x000000d1aa807210 */ /* 0x080fe40007f5e0ff */
[--C-:B------:R-:W-:Y:S01]  /*45b0*/  IMAD.X R133, R177, 0x1, R165.reuse, P3 ;  /* 0x00000001b1857824 */ /* 0x100fe200018e06a5 */
[----:B------:R-:W-:Y:S01]  /*45c0*/  LDGSTS.E [R6+0x7c00], desc[UR20][R178.64], P1 ;  /* 0x07c00000b2067fae */ /* 0x000fe200089a1014 */
[-C--:B------:R-:W-:Y:S01]  /*45d0*/  IADD3 R124, P3, PT, R172, R209.reuse, RZ ;  /* 0x000000d1ac7c7210 */ /* 0x080fe20007f7e0ff */
[--C-:B------:R-:W-:Y:S01]  /*45e0*/  IMAD.X R129, R171, 0x1, R165.reuse, P2 ;  /* 0x00000001ab817824 */ /* 0x100fe200010e06a5 */
[-C--:B---3--:R-:W-:Y:S01]  /*45f0*/  IADD3 R180, P2, PT, R162, R209.reuse, RZ ;  /* 0x000000d1a2b47210 */ /* 0x088fe20007f5e0ff */
[----:B------:R3:W-:Y:S01]  /*4600*/  LDGSTS.E [R4+0x4200], desc[UR20][R162.64], P1 ;  /* 0x04200000a2047fae */ /* 0x0007e200089a1014 */
[----:B------:R-:W-:Y:S01]  /*4610*/  IADD3 R182, P4, PT, R178, R209, RZ ;  /* 0x000000d1b2b67210 */ /* 0x000fe20007f9e0ff */
[----:B------:R-:W-:-:S02]  /*4620*/  IMAD.X R125, R173, 0x1, R165, P3 ;  /* 0x00000001ad7d7824 */ /* 0x000fc400018e06a5 */
[----:B------:R-:W-:Y:S01]  /*4630*/  LDGSTS.E [R4+0x4600], desc[UR20][R160.64], P1 ;  /* 0x04600000a0047fae */ /* 0x000fe200089a1014 */
[-C--:B-1----:R-:W-:Y:S01]  /*4640*/  IADD3 R172, P3, PT, R158, R209.reuse, RZ ;  /* 0x000000d19eac7210 */ /* 0x082fe20007f7e0ff */
[--C-:B------:R-:W-:Y:S01]  /*4650*/  IMAD.X R181, R163, 0x1, R165.reuse, P2 ;  /* 0x00000001a3b57824 */ /* 0x100fe200010e06a5 */
[-C--:B------:R-:W-:Y:S01]  /*4660*/  IADD3 R170, P2, PT, R160, R209.reuse, RZ ;  /* 0x000000d1a0aa7210 */ /* 0x080fe20007f5e0ff */
[----:B------:R-:W-:Y:S01]  /*4670*/  LDGSTS.E [R4+0x4a00], desc[UR20][R158.64], P1 ;  /* 0x04a000009e047fae */ /* 0x000fe200089a1014 */
[--C-:B------:R-:W-:Y:S02]  /*4680*/  IMAD.X R183, R179, 0x1, R165.reuse, P4 ;  /* 0x00000001b3b77824 */ /* 0x100fe400020e06a5 */
[--C-:B------:R-:W-:Y:S01]  /*4690*/  IMAD.X R173, R159, 0x1, R165.reuse, P3 ;  /* 0x000000019fad7824 */ /* 0x100fe200018e06a5 */
[----:B------:R1:W-:Y:S01]  /*46a0*/  LDGSTS.E [R4+0x4e00], desc[UR20][R156.64], P1 ;  /* 0x04e000009c047fae */ /* 0x0003e200089a1014 */
[----:B---3--:R-:W-:Y:S01]  /*46b0*/  VIADD R163, R193, 0xffffffc0 ;  /* 0xffffffc0c1a37836 */ /* 0x008fe20000000000 */
[-C--:B------:R-:W-:Y:S01]  /*46c0*/  IADD3 R178, P3, PT, R154, R209.reuse, RZ ;  /* 0x000000d19ab27210 */ /* 0x080fe20007f7e0ff */
[----:B------:R-:W-:Y:S01]  /*46d0*/  IMAD.X R171, R161, 0x1, R165, P2 ;  /* 0x00000001a1ab7824 */ /* 0x000fe200010e06a5 */
[----:B------:R3:W-:Y:S01]  /*46e0*/  LDGSTS.E [R4+0x5200], desc[UR20][R154.64], P1 ;  /* 0x052000009a047fae */ /* 0x0007e200089a1014 */
[----:B------:R-:W-:-:S02]  /*46f0*/  IADD3 R176, P2, PT, R156, R209, RZ ;  /* 0x000000d19cb07210 */ /* 0x000fc40007f5e0ff */
[--C-:B------:R-:W-:Y:S01]  /*4700*/  IMAD.X R179, R155, 0x1, R165.reuse, P3 ;  /* 0x000000019bb37824 */ /* 0x100fe200018e06a5 */
[----:B------:R2:W-:Y:S01]  /*4710*/  LDGSTS.E [R4+0x5600], desc[UR20][R152.64], P1 ;  /* 0x0560000098047fae */ /* 0x0005e200089a1014 */
[-C--:B------:R-:W-:Y:S01]  /*4720*/  ISETP.GE.AND P3, PT, R3, R163.reuse, PT ;  /* 0x000000a30300720c */ /* 0x080fe20003f66270 */
[----:B------:R-:W-:Y:S01]  /*4730*/  IMAD.X R177, R157, 0x1, R165, P2 ;  /* 0x000000019db17824 */ /* 0x000fe200010e06a5 */
[----:B------:R-:W-:Y:S01]  /*4740*/  ISETP.GT.AND P2, PT, R188, 0x5f, PT ;  /* 0x0000005fbc00780c */ /* 0x000fe20003f44270 */
[----:B------:R2:W-:Y:S01]  /*4750*/  LDGSTS.E [R4+0x5a00], desc[UR20][R150.64], P1 ;  /* 0x05a0000096047fae */ /* 0x0005e200089a1014 */
[----:B-1----:R-:W-:Y:S02]  /*4760*/  SEL R157, RZ, 0x4, P3 ;  /* 0x00000004ff9d7807 */ /* 0x002fe40001800000 */
[----:B------:R-:W-:Y:S01]  /*4770*/  ISETP.GE.AND P3, PT, R184, R163, PT ;  /* 0x000000a3b800720c */ /* 0x000fe20003f66270 */
[----:B------:R2:W-:Y:S01]  /*4780*/  LDGSTS.E [R4+0x5e00], desc[UR20][R148.64], P1 ;  /* 0x05e0000094047fae */ /* 0x0005e200089a1014 */
[----:B------:R-:W-:-:S02]  /*4790*/  SEL R158, R157, RZ, P2 ;  /* 0x000000ff9d9e7207 */ /* 0x000fc40001000000 */
[-C--:B---3--:R-:W-:Y:S01]  /*47a0*/  IADD3 R154, P4, PT, R166, R8.reuse, RZ ;  /* 0x00000008a69a7210 */ /* 0x088fe20007f9e0ff */
[----:B------:R2:W-:Y:S01]  /*47b0*/  LDGSTS.E [R4+0x6200], desc[UR20][R146.64], P1 ;  /* 0x0620000092047fae */ /* 0x0005e200089a1014 */
[----:B------:R-:W-:Y:S02]  /*47c0*/  ISETP.NE.U32.AND P5, PT, R158, RZ, PT ;  /* 0x000000ff9e00720c */ /* 0x000fe40003fa5070 */
[----:B------:R-:W-:Y:S01]  /*47d0*/  SEL R158, RZ, 0x4, P3 ;  /* 0x00000004ff9e7807 */ /* 0x000fe20001800000 */
[----:B------:R2:W-:Y:S01]  /*47e0*/  LDGSTS.E [R4+0x6600], desc[UR20][R144.64], P1 ;  /* 0x0660000090047fae */ /* 0x0005e200089a1014 */
[----:B------:R-:W-:Y:S01]  /*47f0*/  ISETP.GE.AND P3, PT, R74, R163, PT ;  /* 0x000000a34a00720c */ /* 0x000fe20003f66270 */
[----:B------:R-:W-:Y:S01]  /*4800*/  IMAD.X R155, R167, 0x1, R5, P4 ;  /* 0x00000001a79b7824 */ /* 0x000fe200020e0605 */
[----:B------:R-:W-:Y:S01]  /*4810*/  IADD3 R156, P4, PT, R168, R8, RZ ;  /* 0x00000008a89c7210 */ /* 0x000fe20007f9e0ff */
[----:B------:R2:W-:Y:S01]  /*4820*/  LDGSTS.E [R4+0x6a00], desc[UR20][R142.64], P1 ;  /* 0x06a000008e047fae */ /* 0x0005e200089a1014 */
[----:B------:R-:W-:-:S02]  /*4830*/  SEL R158, R158, RZ, P2 ;  /* 0x000000ff9e9e7207 */ /* 0x000fc40001000000 */
[----:B------:R-:W-:Y:S01]  /*4840*/  SEL R160, RZ, 0x4, P3 ;  /* 0x00000004ffa07807 */ /* 0x000fe20001800000 */
[----:B------:R2:W-:Y:S01]  /*4850*/  LDGSTS.E [R4+0x6e00], desc[UR20][R138.64], P1 ;  /* 0x06e000008a047fae */ /* 0x0005e200089a1014 */
[----:B------:R-:W-:Y:S01]  /*4860*/  IMAD.X R157, R169, 0x1, R5, P4 ;  /* 0x00000001a99d7824 */ /* 0x000fe200020e0605 */
[----:B------:R-:W-:Y:S02]  /*4870*/  ISETP.NE.U32.AND P3, PT, R158, RZ, PT ;  /* 0x000000ff9e00720c */ /* 0x000fe40003f65070 */
[----:B------:R2:W-:Y:S01]  /*4880*/  LDGSTS.E [R4+0x7200], desc[UR20][R134.64], P1 ;  /* 0x0720000086047fae */ /* 0x0005e200089a1014 */
[----:B------:R-:W-:-:S03]  /*4890*/  SEL R160, R160, RZ, P2 ;  /* 0x000000ffa0a07207 */ /* 0x000fc60001000000 */
[----:B------:R2:W-:Y:S04]  /*48a0*/  LDGSTS.E [R4+0x7600], desc[UR20][R130.64], P1 ;  /* 0x0760000082047fae */ /* 0x0005e800089a1014 */
[----:B------:R2:W-:Y:S04]  /*48b0*/  LDGSTS.E [R4+0x7a00], desc[UR20][R126.64], P1 ;  /* 0x07a000007e047fae */ /* 0x0005e800089a1014 */
[----:B------:R2:W-:Y:S01]  /*48c0*/  LDGSTS.E [R4+0x7e00], desc[UR20][R122.64], P1 ;  /* 0x07e000007a047fae */ /* 0x0005e200089a1014 */
[----:B------:R-:W-:-:S03]  /*48d0*/  ISETP.GE.AND P1, PT, R186, R163, PT ;  /* 0x000000a3ba00720c */ /* 0x000fc60003f26270 */
[----:B------:R-:W0:Y:S01]  /*48e0*/  LDGDEPBAR ;  /* 0x00000000000079af */ /* 0x000e220000000000 */
[----:B------:R-:W-:Y:S02]  /*48f0*/  SEL R159, RZ, 0x4, P1 ;  /* 0x00000004ff9f7807 */ /* 0x000fe40000800000 */
[----:B------:R-:W-:Y:S02]  /*4900*/  ISETP.NE.U32.AND P1, PT, RZ, UR8, PT ;  /* 0x00000008ff007c0c */ /* 0x000fe4000bf25070 */
[----:B------:R-:W-:Y:S02]  /*4910*/  SEL R159, R159, RZ, P2 ;  /* 0x000000ff9f9f7207 */ /* 0x000fe40001000000 */
[----:B------:R-:W-:Y:S02]  /*4920*/  ISETP.LT.OR P6, PT, R188, 0x20, P1 ;  /* 0x00000020bc00780c */ /* 0x000fe40000fc1670 */
[----:B------:R-:W-:Y:S01]  /*4930*/  ISETP.NE.U32.AND P4, PT, R159, RZ, PT ;  /* 0x000000ff9f00720c */ /* 0x000fe20003f85070 */
[----:B------:R-:W-:-:S04]  /*4940*/  DEPBAR.LE SB0, 0x2 ;  /* 0x000080800000791a */ /* 0x000fc80000000000 */
[----:B------:R-:W-:Y:S06]  /*4950*/  BAR.SYNC.DEFER_BLOCKING 0x0 ;  /* 0x0000000000007b1d */ /* 0x000fec0000010000 */
[----:B--2---:R-:W-:Y:S05]  /*4960*/  @P6 BRA `(.L_x_6) ;  /* 0x0000000000846947 */ /* 0x004fea0003800000 */
[----:B------:R-:W-:Y:S02]  /*4970*/  UIADD3 UR4, UPT, UPT, UR10, 0xc000, URZ ;  /* 0x0000c0000a047890 */ /* 0x000fe4000fffe0ff */
[----:B------:R-:W-:Y:S02]  /*4980*/  USHF.R.U32.HI UR8, URZ, 0x4, UR10 ;  /* 0x00000004ff087899 */ /* 0x000fe4000801160a */
[----:B------:R-:W-:Y:S02]  /*4990*/  USHF.R.U32.HI UR4, URZ, 0x4, UR4 ;  /* 0x00000004ff047899 */ /* 0x000fe40008011604 */
[----:B------:R-:W-:Y:S02]  /*49a0*/  USGXT.U32 UR8, UR8, 0xe ;  /* 0x0000000e0808789a */ /* 0x000fe40008000000 */
[----:B------:R-:W-:Y:S02]  /*49b0*/  USGXT.U32 UR6, UR4, 0xe ;  /* 0x0000000e0406789a */ /* 0x000fe40008000000 */
[----:B------:R-:W-:-:S02]  /*49c0*/  UIADD3 UR28, UP2, UPT, UR8, 0x2, URZ ;  /* 0x00000002081c7890 */ /* 0x000fc4000ff5e0ff */
[----:B------:R-:W-:Y:S01]  /*49d0*/  UIADD3 UR26, UP1, UPT, UR6, 0x2, URZ ;  /* 0x00000002061a7890 */ /* 0x000fe2000ff3e0ff */
[----:B------:R-:W-:Y:S01]  /*49e0*/  UMOV UR4, URZ ;  /* 0x000000ff00047c82 */ /* 0x000fe20008000000 */
[----:B------:R-:W-:Y:S01]  /*49f0*/  UMOV UR30, 0x0 ;  /* 0x00000000001e7882 */ /* 0x000fe20000000000 */
[----:B------:R-:W-:Y:S02]  /*4a00*/  UIADD3.X UR29, UPT, UPT, UR4, 0x40004040, URZ, UP2, !UPT ;  /* 0x40004040041d7890 */ /* 0x000fe400097fe4ff */
[----:B------:R-:W-:Y:S02]  /*4a10*/  UIADD3.X UR27, UPT, UPT, UR4, 0x40004040, URZ, UP1, !UPT ;  /* 0x40004040041b7890 */ /* 0x000fe40008ffe4ff */
[----:B------:R-:W-:Y:S02]  /*4a20*/  UIADD3.64 UR16, UPT, UPT, UR28, 0x2, URZ ;  /* 0x000000021c107897 */ /* 0x000fe4000fffe0ff */
[----:B------:R-:W-:Y:S02]  /*4a30*/  UIADD3.64 UR14, UPT, UPT, UR26, 0x2, URZ ;  /* 0x000000021a0e7897 */ /* 0x000fe4000fffe0ff */
[----:B------:R-:W-:-:S02]  /*4a40*/  UIADD3.64 UR24, UPT, UPT, UR28, 0x4, URZ ;  /* 0x000000041c187897 */ /* 0x000fc4000fffe0ff */
[----:B------:R-:W-:Y:S01]  /*4a50*/  UIADD3.64 UR18, UPT, UPT, UR26, 0x4, URZ ;  /* 0x000000041a127897 */ /* 0x000fe2000fffe0ff */
[----:B------:R-:W-:Y:S01]  /*4a60*/  UMOV UR31, 0x4200910 ;  /* 0x04200910001f7882 */ /* 0x000fe20000000000 */
[----:B------:R-:W-:Y:S01]  /*4a70*/  UMOV UR9, 0x40004040 ;  /* 0x4000404000097882 */ /* 0x000fe20000000000 */
[----:B------:R-:W-:Y:S01]  /*4a80*/  UMOV UR7, 0x40004040 ;  /* 0x4000404000077882 */ /* 0x000fe20000000000 */
[----:B------:R-:W-:Y:S01]  /*4a90*/  UMOV UR32, 0x0 ;  /* 0x0000000000207882 */ /* 0x000fe20000000000 */
[----:B------:R-:W-:Y:S01]  /*4aa0*/  UMOV UR33, 0x4200910 ;  /* 0x0420091000217882 */ /* 0x000fe20000000000 */
[----:B------:R-:W-:Y:S01]  /*4ab0*/  UMOV UR34, 0x0 ;  /* 0x0000000000227882 */ /* 0x000fe20000000000 */
[----:B------:R-:W-:Y:S01]  /*4ac0*/  UMOV UR35, 0x4200910 ;  /* 0x0420091000237882 */ /* 0x000fe20000000000 */
[----:B------:R-:W-:Y:S01]  /*4ad0*/  UMOV UR4, UR12 ;  /* 0x0000000c00047c82 */ /* 0x000fe20008000000 */
[----:B------:R-:W-:Y:S01]  /*4ae0*/  UMOV UR5, URZ ;  /* 0x000000ff00057c82 */ /* 0x000fe20008000000 */
[----:B------:R1:W-:Y:S01]  /*4af0*/  UTCHMMA gdesc[UR6], gdesc[UR8], tmem[UR22], tmem[UR30], idesc[UR31], !UPT ;  /* 0x00ff1e08060075ea */ /* 0x0003e2000f800016 */
[----:B------:R-:W-:Y:S01]  /*4b00*/  UMOV UR36, 0x0 ;  /* 0x0000000000247882 */ /* 0x000fe20000000000 */
[----:B------:R-:W-:Y:S01]  /*4b10*/  UMOV UR37, 0x4200910 ;  /* 0x0420091000257882 */ /* 0x000fe20000000000 */
[----:B------:R1:W-:Y:S01]  /*4b20*/  UTCHMMA gdesc[UR26], gdesc[UR28], tmem[UR22], tmem[UR32], idesc[UR33], UPT ;  /* 0x00ff201c1a0075ea */ /* 0x0003e2000b800016 */
[----:B------:R-:W-:Y:S01]  /*4b30*/  UMOV UR4, UR4 ;  /* 0x0000000400047c82 */ /* 0x000fe20008000000 */
[----:B------:R1:W-:Y:S01]  /*4b40*/  UTCHMMA gdesc[UR14], gdesc[UR16], tmem[UR22], tmem[UR34], idesc[UR35], UPT ;  /* 0x00ff22100e0075ea */ /* 0x0003e2000b800016 */
[----:B------:R1:W-:Y:S01]  /*4b50*/  UTCHMMA gdesc[UR18], gdesc[UR24], tmem[UR22], tmem[UR36], idesc[UR37], UPT ;  /* 0x00ff2418120075ea */ /* 0x0003e2000b800016 */
[----:B------:R1:W-:Y:S01]  /*4b60*/  UTCBAR [UR4], URZ ;  /* 0x000000ff040073e9 */ /* 0x0003e200080000ff */
[----:B------:R-:W-:Y:S01]  /*4b70*/  NOP ;  /* 0x0000000000007918 */ /* 0x000fe20000000000 */
.L_x_6:
[----:B------:R-:W-:Y:S01]  /*4b80*/  BAR.SYNC.DEFER_BLOCKING 0x0 ;  /* 0x0000000000007b1d */ /* 0x000fe20000010000 */
[----:B------:R-:W-:-:S05]  /*4b90*/  IADD3 R152, P6, PT, R152, R209, RZ ;  /* 0x000000d198987210 */ /* 0x000fca0007fde0ff */
[----:B------:R-:W-:Y:S01]  /*4ba0*/  IMAD.X R153, R153, 0x1, R165, P6 ;  /* 0x0000000199997824 */ /* 0x000fe200030e06a5 */
[----:B-1----:R-:W-:Y:S01]  /*4bb0*/  UMOV UR4, URZ ;  /* 0x000000ff00047c82 */ /* 0x002fe20008000000 */
[----:B------:R-:W-:Y:S01]  /*4bc0*/  @!PT LDS RZ, [RZ] ;  /* 0x00000000fffff984 */ /* 0x000fe20000000800 */
[----:B------:R-:W-:Y:S01]  /*4bd0*/  @!PT LDS RZ, [RZ] ;  /* 0x00000000fffff984 */ /* 0x000fe20000000800 */
[----:B------:R-:W-:Y:S01]  /*4be0*/  @!PT LDS RZ, [RZ] ;  /* 0x00000000fffff984 */ /* 0x000fe20000000800 */
[----:B------:R-:W-:Y:S01]  /*4bf0*/  LDGSTS.E [R31+0x10000], desc[UR20][R120.64], P5 ;  /* 0x10000000781f7fae */ /* 0x000fe2000a9a1014 */
[----:B------:R-:W-:-:S03]  /*4c00*/  ISETP.NE.U32.AND P5, PT, R160, RZ, PT ;  /* 0x000000ffa000720c */ /* 0x000fc60003fa5070 */
[----:B------:R1:W-:Y:S01]  /*4c10*/  LDGSTS.E [R31+0x10008], desc[UR20][R118.64], P4 ;  /* 0x10008000761f7fae */ /* 0x0003e2000a1a1014 */
[----:B------:R-:W-:-:S03]  /*4c20*/  ISETP.GE.AND P4, PT, R73, R163, PT ;  /* 0x000000a34900720c */ /* 0x000fc60003f86270 */
[----:B------:R-:W-:Y:S01]  /*4c30*/  LDGSTS.E [R29+0x10000], desc[UR20][R116.64], P3 ;  /* 0x10000000741d7fae */ /* 0x000fe200099a1014 */
[-C--:B------:R-:W-:Y:S02]  /*4c40*/  ISETP.GE.AND P3, PT, R38, R163.reuse, PT ;  /* 0x000000a32600720c */ /* 0x080fe40003f66270 */
[----:B------:R-:W-:Y:S02]  /*4c50*/  SEL R158, RZ, 0x4, P4 ;  /* 0x00000004ff9e7807 */ /* 0x000fe40002000000 */
[----:B------:R-:W-:Y:S01]  /*4c60*/  ISETP.GE.AND P4, PT, R35, R163, PT ;  /* 0x000000a32300720c */ /* 0x000fe20003f86270 */
[----:B------:R2:W-:Y:S01]  /*4c70*/  LDGSTS.E [R29+0x10008], desc[UR20][R114.64], P5 ;  /* 0x10008000721d7fae */ /* 0x0005e2000a9a1014 */
[----:B------:R-:W-:Y:S02]  /*4c80*/  SEL R158, R158, RZ, P2 ;  /* 0x000000ff9e9e7207 */ /* 0x000fe40001000000 */
[----:B-1----:R-:W-:Y:S02]  /*4c90*/  SEL R31, RZ, 0x4, P3 ;  /* 0x00000004ff1f7807 */ /* 0x002fe40001800000 */
[----:B------:R-:W-:-:S02]  /*4ca0*/  SEL R120, RZ, 0x4, P4 ;  /* 0x00000004ff787807 */ /* 0x000fc40002000000 */
[-C--:B------:R-:W-:Y:S02]  /*4cb0*/  ISETP.GE.AND P4, PT, R34, R163.reuse, PT ;  /* 0x000000a32200720c */ /* 0x080fe40003f86270 */
[----:B------:R-:W-:Y:S02]  /*4cc0*/  SEL R31, R31, RZ, P2 ;  /* 0x000000ff1f1f7207 */ /* 0x000fe40001000000 */
[----:B------:R-:W-:Y:S02]  /*4cd0*/  ISETP.NE.U32.AND P5, PT, R158, RZ, PT ;  /* 0x000000ff9e00720c */ /* 0x000fe40003fa5070 */
[----:B------:R-:W-:Y:S02]  /*4ce0*/  ISETP.GE.AND P3, PT, R33, R163, PT ;  /* 0x000000a32100720c */ /* 0x000fe40003f66270 */
[----:B------:R-:W-:Y:S02]  /*4cf0*/  SEL R121, RZ, 0x4, P4 ;  /* 0x00000004ff797807 */ /* 0x000fe40002000000 */
[----:B------:R-:W-:-:S02]  /*4d00*/  ISETP.NE.U32.AND P4, PT, R31, RZ, PT ;  /* 0x000000ff1f00720c */ /* 0x000fc40003f85070 */
[----:B--2---:R-:W-:Y:S02]  /*4d10*/  SEL R29, RZ, 0x4, P3 ;  /* 0x00000004ff1d7807 */ /* 0x004fe40001800000 */
[----:B------:R-:W-:Y:S02]  /*4d20*/  IADD3 R114, P3, PT, R148, R209, RZ ;  /* 0x000000d194727210 */ /* 0x000fe40007f7e0ff */
[----:B------:R-:W-:Y:S01]  /*4d30*/  SEL R120, R120, RZ, P2 ;  /* 0x000000ff78787207 */ /* 0x000fe20001000000 */
[----:B------:R-:W-:Y:S01]  /*4d40*/  LDGSTS.E [R27+0x10000], desc[UR20][R112.64], P5 ;  /* 0x10000000701b7fae */ /* 0x000fe2000a9a1014 */
[----:B------:R-:W-:Y:S01]  /*4d50*/  SEL R121, R121, RZ, P2 ;  /* 0x000000ff79797207 */ /* 0x000fe20001000000 */
[----:B------:R-:W-:Y:S01]  /*4d60*/  IMAD.X R115, R149, 0x1, R165, P3 ;  /* 0x0000000195737824 */ /* 0x000fe200018e06a5 */
[----:B------:R-:W-:Y:S02]  /*4d70*/  ISETP.NE.U32.AND P3, PT, R120, RZ, PT ;  /* 0x000000ff7800720c */ /* 0x000fe40003f65070 */
[----:B------:R-:W-:Y:S01]  /*4d80*/  ISETP.GE.AND P5, PT, R32, R163, PT ;  /* 0x000000a32000720c */ /* 0x000fe20003fa6270 */
[----:B------:R1:W-:Y:S01]  /*4d90*/  LDGSTS.E [R27+0x10008], desc[UR20][R110.64], P4 ;  /* 0x100080006e1b7fae */ /* 0x0003e2000a1a1014 */
[----:B------:R-:W-:-:S02]  /*4da0*/  ISETP.NE.U32.AND P4, PT, R121, RZ, PT ;  /* 0x000000ff7900720c */ /* 0x000fc40003f85070 */
[----:B------:R-:W-:Y:S02]  /*4db0*/  SEL R29, R29, RZ, P2 ;  /* 0x000000ff1d1d7207 */ /* 0x000fe40001000000 */
[----:B------:R-:W-:Y:S02]  /*4dc0*/  SEL R31, RZ, 0x4, P5 ;  /* 0x00000004ff1f7807 */ /* 0x000fe40002800000 */
[----:B------:R-:W-:Y:S02]  /*4dd0*/  ISETP.NE.U32.AND P5, PT, R29, RZ, PT ;  /* 0x000000ff1d00720c */ /* 0x000fe40003fa5070 */
[----:B------:R-:W-:Y:S01]  /*4de0*/  IADD3 R118, P6, PT, R150, R209, RZ ;  /* 0x000000d196767210 */ /* 0x000fe20007fde0ff */
[----:B------:R2:W-:Y:S01]  /*4df0*/  LDGSTS.E [R20+0x10000], desc[UR20][R108.64], P3 ;  /* 0x100000006c147fae */ /* 0x0005e200099a1014 */
[----:B------:R-:W-:Y:S02]  /*4e00*/  ISETP.GE.AND P3, PT, R26, R163, PT ;  /* 0x000000a31a00720c */ /* 0x000fe40003f66270 */
[----:B------:R-:W-:Y:S01]  /*4e10*/  SEL R31, R31, RZ, P2 ;  /* 0x000000ff1f1f7207 */ /* 0x000fe20001000000 */
[----:B------:R3:W-:Y:S01]  /*4e20*/  LDGSTS.E [R20+0x10008], desc[UR20][R106.64], P4 ;  /* 0x100080006a147fae */ /* 0x0007e2000a1a1014 */
[----:B------:R-:W-:Y:S01]  /*4e30*/  SEL R29, RZ, 0x4, P3 ;  /* 0x00000004ff1d7807 */ /* 0x000fe20001800000 */
[----:B------:R-:W-:Y:S01]  /*4e40*/  IMAD.X R119, R151, 0x1, R165, P6 ;  /* 0x0000000197777824 */ /* 0x000fe200030e06a5 */
[----:B-1----:R-:W-:-:S02]  /*4e50*/  IADD3 R110, P4, PT, R142, R209, RZ ;  /* 0x000000d18e6e7210 */ /* 0x002fc40007f9e0ff */
[----:B------:R-:W-:Y:S01]  /*4e60*/  ISETP.NE.U32.AND P3, PT, R31, RZ, PT ;  /* 0x000000ff1f00720c */ /* 0x000fe20003f65070 */
[----:B------:R-:W-:Y:S01]  /*4e70*/  LDGSTS.E [R17+0x10000], desc[UR20][R104.64], P5 ;  /* 0x1000000068117fae */ /* 0x000fe2000a9a1014 */
[-C--:B------:R-:W-:Y:S01]  /*4e80*/  IADD3 R116, P6, PT, R146, R209.reuse, RZ ;  /* 0x000000d192747210 */ /* 0x080fe20007fde0ff */
[--C-:B------:R-:W-:Y:S01]  /*4e90*/  IMAD.X R111, R143, 0x1, R165.reuse, P4 ;  /* 0x000000018f6f7824 */ /* 0x100fe200020e06a5 */
[----:B------:R-:W-:Y:S02]  /*4ea0*/  SEL R29, R29, RZ, P2 ;  /* 0x000000ff1d1d7207 */ /* 0x000fe40001000000 */
[-C--:B------:R-:W-:Y:S01]  /*4eb0*/  IADD3 R112, P4, PT, R134, R209.reuse, RZ ;  /* 0x000000d186707210 */ /* 0x080fe20007f9e0ff */
[--C-:B------:R-:W-:Y:S01]  /*4ec0*/  IMAD.X R117, R147, 0x1, R165.reuse, P6 ;  /* 0x0000000193757824 */ /* 0x100fe200030e06a5 */
[----:B------:R-:W-:Y:S02]  /*4ed0*/  IADD3 R120, P6, PT, R144, R209, RZ ;  /* 0x000000d190787210 */ /* 0x000fe40007fde0ff */
[----:B------:R-:W-:Y:S01]  /*4ee0*/  ISETP.NE.U32.AND P5, PT, R29, RZ, PT ;  /* 0x000000ff1d00720c */ /* 0x000fe20003fa5070 */
[--C-:B------:R-:W-:Y:S01]  /*4ef0*/  IMAD.X R113, R135, 0x1, R165.reuse, P4 ;  /* 0x0000000187717824 */ /* 0x100fe200020e06a5 */
[----:B------:R-:W-:Y:S01]  /*4f00*/  ISETP.GE.AND P4, PT, R24, R163, PT ;  /* 0x000000a31800720c */ /* 0x000fe20003f86270 */
[----:B------:R-:W-:Y:S01]  /*4f10*/  IMAD.X R121, R145, 0x1, R165, P6 ;  /* 0x0000000191797824 */ /* 0x000fe200030e06a5 */
[----:B------:R1:W-:Y:S01]  /*4f20*/  LDGSTS.E [R17+0x10008], desc[UR20][R102.64], P3 ;  /* 0x1000800066117fae */ /* 0x0003e200099a1014 */
[----:B--2---:R-:W-:-:S02]  /*4f30*/  IADD3 R108, P6, PT, R138, R209, RZ ;  /* 0x000000d18a6c7210 */ /* 0x004fc40007fde0ff */
[----:B------:R-:W-:Y:S02]  /*4f40*/  ISETP.GE.AND P3, PT, R25, R163, PT ;  /* 0x000000a31900720c */ /* 0x000fe40003f66270 */
[----:B---3--:R-:W-:Y:S01]  /*4f50*/  SEL R20, RZ, 0x4, P4 ;  /* 0x00000004ff147807 */ /* 0x008fe20002000000 */
[----:B------:R-:W-:Y:S01]  /*4f60*/  IMAD.X R109, R139, 0x1, R165, P6 ;  /* 0x000000018b6d7824 */ /* 0x000fe200030e06a5 */
[----:B------:R-:W-:Y:S02]  /*4f70*/  SEL R27, RZ, 0x4, P3 ;  /* 0x00000004ff1b7807 */ /* 0x000fe40001800000 */
[----:B------:R-:W-:Y:S01]  /*4f80*/  SEL R20, R20, RZ, P2 ;  /* 0x000000ff14147207 */ /* 0x000fe20001000000 */
[----:B------:R2:W-:Y:S01]  /*4f90*/  LDGSTS.E [R15+0x10000], desc[UR20][R100.64], P5 ;  /* 0x10000000640f7fae */ /* 0x0005e2000a9a1014 */
[----:B------:R-:W-:Y:S02]  /*4fa0*/  IADD3 R130, P6, PT, R130, R209, RZ ;  /* 0x000000d182827210 */ /* 0x000fe40007fde0ff */
[----:B------:R-:W-:-:S02]  /*4fb0*/  ISETP.GE.AND P4, PT, R21, R163, PT ;  /* 0x000000a31500720c */ /* 0x000fc40003f86270 */
[----:B------:R-:W-:Y:S01]  /*4fc0*/  SEL R27, R27, RZ, P2 ;  /* 0x000000ff1b1b7207 */ /* 0x000fe20001000000 */
[----:B------:R-:W-:Y:S01]  /*4fd0*/  IMAD.X R131, R131, 0x1, R165, P6 ;  /* 0x0000000183837824 */ /* 0x000fe200030e06a5 */
[-C--:B------:R-:W-:Y:S02]  /*4fe0*/  ISETP.GE.AND P5, PT, R23, R163.reuse, PT ;  /* 0x000000a31700720c */ /* 0x080fe40003fa6270 */
[----:B------:R-:W-:Y:S02]  /*4ff0*/  ISETP.NE.U32.AND P3, PT, R20, RZ, PT ;  /* 0x000000ff1400720c */ /* 0x000fe40003f65070 */
[----:B-1----:R-:W-:Y:S02]  /*5000*/  SEL R17, RZ, 0x4, P4 ;  /* 0x00000004ff117807 */ /* 0x002fe40002000000 */
[----:B------:R-:W-:Y:S02]  /*5010*/  ISETP.GE.AND P6, PT, R19, R163, PT ;  /* 0x000000a31300720c */ /* 0x000fe40003fc6270 */
[----:B------:R-:W-:-:S02]  /*5020*/  ISETP.NE.U32.AND P4, PT, R27, RZ, PT ;  /* 0x000000ff1b00720c */ /* 0x000fc40003f85070 */
[----:B------:R-:W-:Y:S02]  /*5030*/  SEL R20, RZ, 0x4, P5 ;  /* 0x00000004ff147807 */ /* 0x000fe40002800000 */
[----:B------:R-:W-:Y:S02]  /*5040*/  ISETP.GE.AND P5, PT, R194, R163, PT ;  /* 0x000000a3c200720c */ /* 0x000fe40003fa6270 */
[----:B------:R-:W-:Y:S01]  /*5050*/  SEL R29, RZ, 0x4, P6 ;  /* 0x00000004ff1d7807 */ /* 0x000fe20003000000 */
[----:B------:R1:W-:Y:S01]  /*5060*/  LDGSTS.E [R15+0x10008], desc[UR20][R98.64], P3 ;  /* 0x10008000620f7fae */ /* 0x0003e200099a1014 */
[----:B------:R-:W-:Y:S02]  /*5070*/  SEL R20, R20, RZ, P2 ;  /* 0x000000ff14147207 */ /* 0x000fe40001000000 */
[----:B------:R-:W-:Y:S02]  /*5080*/  SEL R27, RZ, 0x4, P5 ;  /* 0x00000004ff1b7807 */ /* 0x000fe40002800000 */
[----:B------:R-:W-:Y:S01]  /*5090*/  SEL R17, R17, RZ, P2 ;  /* 0x000000ff11117207 */ /* 0x000fe20001000000 */
[----:B------:R1:W-:Y:S01]  /*50a0*/  LDGSTS.E [R13+0x10000], desc[UR20][R96.64], P4 ;  /* 0x10000000600d7fae */ /* 0x0003e2000a1a1014 */
[----:B------:R-:W-:-:S02]  /*50b0*/  SEL R29, R29, RZ, P2 ;  /* 0x000000ff1d1d7207 */ /* 0x000fc40001000000 */
[----:B------:R-:W-:Y:S02]  /*50c0*/  ISETP.NE.U32.AND P5, PT, R20, RZ, PT ;  /* 0x000000ff1400720c */ /* 0x000fe40003fa5070 */
[----:B------:R-:W-:Y:S02]  /*50d0*/  SEL R27, R27, RZ, P2 ;  /* 0x000000ff1b1b7207 */ /* 0x000fe40001000000 */
[----:B------:R-:W-:Y:S02]  /*50e0*/  ISETP.NE.U32.AND P3, PT, R17, RZ, PT ;  /* 0x000000ff1100720c */ /* 0x000fe40003f65070 */
[----:B------:R-:W-:Y:S02]  /*50f0*/  ISETP.NE.U32.AND P2, PT, R29, RZ, PT ;  /* 0x000000ff1d00720c */ /* 0x000fe40003f45070 */
[----:B------:R-:W-:Y:S02]  /*5100*/  ISETP.NE.U32.AND P4, PT, R27, RZ, PT ;  /* 0x000000ff1b00720c */ /* 0x000fe40003f85070 */
[----:B--2---:R-:W-:-:S03]  /*5110*/  IADD3 R100, P6, PT, R126, R209, RZ ;  /* 0x000000d17e647210 */ /* 0x004fc60007fde0ff */
[----:B------:R1:W-:Y:S02]  /*5120*/  LDGSTS.E [R13+0x10008], desc[UR20][R94.64], P5 ;  /* 0x100080005e0d7fae */ /* 0x0003e4000a9a1014 */
[----:B------:R-:W-:Y:S01]  /*5130*/  IMAD.X R101, R127, 0x1, R165, P6 ;  /* 0x000000017f657824 */ /* 0x000fe200030e06a5 */
[----:B------:R-:W-:Y:S01]  /*5140*/  IADD3 R102, P6, PT, R122, R209, RZ ;  /* 0x000000d17a667210 */ /* 0x000fe20007fde0ff */
[----:B------:R1:W-:Y:S01]  /*5150*/  LDGSTS.E [R11+0x10000], desc[UR20][R154.64], P3 ;  /* 0x100000009a0b7fae */ /* 0x0003e200099a1014 */
[----:B------:R-:W-:-:S03]  /*5160*/  ISETP.GE.AND P3, PT, R188, 0x40, PT ;  /* 0x00000040bc00780c */ /* 0x000fc60003f66270 */
[----:B------:R1:W-:Y:S01]  /*5170*/  LDGSTS.E [R11+0x10008], desc[UR20][R156.64], P2 ;  /* 0x100080009c0b7fae */ /* 0x0003e200091a1014 */
[----:B------:R-:W-:Y:S01]  /*5180*/  IMAD.X R103, R123, 0x1, R165, P6 ;  /* 0x000000017b677824 */ /* 0x000fe200030e06a5 */
[----:B------:R-:W-:Y:S02]  /*5190*/  ISETP.GE.AND P2, PT, R188, 0x20, PT ;  /* 0x00000020bc00780c */ /* 0x000fe40003f46270 */
[----:B------:R-:W0:Y:S04]  /*51a0*/  LDGDEPBAR ;  /* 0x00000000000079af */ /* 0x000e280000000000 */
[----:B------:R1:W-:Y:S04]  /*51b0*/  LDGSTS.E [R6+0x8000], desc[UR20][R92.64], P4 ;  /* 0x080000005c067fae */ /* 0x0003e8000a1a1014 */
        /* <DEDUP_REMOVED lines=31> */
[----:B------:R-:W0:Y:S01]  /*53b0*/  LDGDEPBAR ;  /* 0x00000000000079af */ /* 0x000e220000000000 */
[----:B------:R-:W-:Y:S05]  /*53c0*/  @!P3 BRA `(.L_x_7) ;  /* 0x00000020002cb947 */ /* 0x000fea0003800000 */
[----:B-1----:R-:W-:Y:S01]  /*53d0*/  SHF.R.S32.HI R4, RZ, 0x1f, R192 ;  /* 0x0000001fff047819 */ /* 0x002fe200000114c0 */
[-C--:B------:R-:W-:Y:S01]  /*53e0*/  IMAD R13, R19, R164.reuse, RZ ;  /* 0x000000a4130d7224 */ /* 0x080fe200078e02ff */
[C---:B------:R-:W-:Y:S01]  /*53f0*/  IADD3 R97, P5, PT, R192.reuse, R39, RZ ;  /* 0x00000027c0617210 */ /* 0x040fe20007fbe0ff */
[----:B------:R-:W-:Y:S01]  /*5400*/  IMAD R15, R21, R164, RZ ;  /* 0x000000a4150f7224 */ /* 0x000fe200078e02ff */
[C---:B------:R-:W-:Y:S01]  /*5410*/  IADD3 R29, P6, PT, R192.reuse, R40, RZ ;  /* 0x00000028c01d7210 */ /* 0x040fe20007fde0ff */
[-C--:B------:R-:W-:Y:S01]  /*5420*/  IMAD R17, R23, R164.reuse, RZ ;  /* 0x000000a417117224 */ /* 0x080fe200078e02ff */
[C---:B------:R-:W-:Y:S01]  /*5430*/  IADD3 R31, P3, PT, R192.reuse, R41, RZ ;  /* 0x00000029c01f7210 */ /* 0x040fe20007f7e0ff */
[----:B------:R-:W-:Y:S01]  /*5440*/  IMAD R27, R25, R164, RZ ;  /* 0x000000a4191b7224 */ /* 0x000fe200078e02ff */
[----:B------:R-:W-:Y:S01]  /*5450*/  IADD3 R93, P4, PT, R192, R42, RZ ;  /* 0x0000002ac05d7210 */ /* 0x000fe20007f9e0ff */
[----:B------:R-:W-:Y:S01]  /*5460*/  IMAD R9, R9, 0xc, RZ ;  /* 0x0000000c09097824 */ /* 0x000fe200078e02ff */
[-C--:B------:R-:W-:Y:S01]  /*5470*/  LEA.HI.X.SX32 R142, R39, R4.reuse, 0x1, P5 ;  /* 0x00000004278e7211 */ /* 0x080fe200028f0eff */
[----:B------:R-:W-:Y:S01]  /*5480*/  IMAD R39, R196, 0xc, RZ ;  /* 0x0000000cc4277824 */ /* 0x000fe200078e02ff */
[-C--:B------:R-:W-:Y:S01]  /*5490*/  LEA.HI.X.SX32 R140, R40, R4.reuse, 0x1, P6 ;  /* 0x00000004288c7211 */ /* 0x080fe200030f0eff */
[----:B------:R-:W-:Y:S01]  /*54a0*/  VIADD R193, R193, 0xffffffa0 ;  /* 0xffffffa0c1c17836 */ /* 0x000fe20000000000 */
[-C--:B------:R-:W-:Y:S01]  /*54b0*/  LEA.HI.X.SX32 R138, R41, R4.reuse, 0x1, P3 ;  /* 0x00000004298a7211 */ /* 0x080fe200018f0eff */
[----:B------:R-:W-:Y:S01]  /*54c0*/  UMOV UR13, UR12 ;  /* 0x0000000c000d7c82 */ /* 0x000fe20008000000 */
[----:B------:R-:W-:Y:S01]  /*54d0*/  LEA.HI.X.SX32 R136, R42, R4, 0x1, P4 ;  /* 0x000000042a887211 */ /* 0x000fe200020f0eff */
[----:B------:R-:W1:Y:S01]  /*54e0*/  LDC.64 R40, c[0x0][0x388] ;  /* 0x0000e200ff287b82 */ /* 0x000e620000000a00 */
[C---:B------:R-:W-:Y:S01]  /*54f0*/  IADD3 R89, P5, PT, R192.reuse, R43, RZ ;  /* 0x0000002bc0597210 */ /* 0x040fe20007fbe0ff */
[----:B------:R-:W-:Y:S01]  /*5500*/  UMOV UR18, 0x1 ;  /* 0x0000000100127882 */ /* 0x000fe20000000000 */
[C---:B------:R-:W-:Y:S01]  /*5510*/  IADD3 R85, P6, PT, R192.reuse, R44, RZ ;  /* 0x0000002cc0557210 */ /* 0x040fe20007fde0ff */
[----:B------:R-:W-:Y:S01]  /*5520*/  UMOV UR19, 0x2 ;  /* 0x0000000200137882 */ /* 0x000fe20000000000 */
[C---:B------:R-:W-:Y:S01]  /*5530*/  IADD3 R81, P3, PT, R192.reuse, R45, RZ ;  /* 0x0000002dc0517210 */ /* 0x040fe20007f7e0ff */
[----:B------:R-:W-:Y:S01]  /*5540*/  UMOV UR5, URZ ;  /* 0x000000ff00057c82 */ /* 0x000fe20008000000 */
[----:B------:R-:W-:Y:S01]  /*5550*/  IADD3 R77, P4, PT, R192, R46, RZ ;  /* 0x0000002ec04d7210 */ /* 0x000fe20007f9e0ff */
[----:B------:R-:W-:Y:S01]  /*5560*/  UMOV UR6, URZ ;  /* 0x000000ff00067c82 */ /* 0x000fe20008000000 */
[-C--:B------:R-:W-:Y:S01]  /*5570*/  LEA.HI.X.SX32 R134, R43, R4.reuse, 0x1, P5 ;  /* 0x000000042b867211 */ /* 0x080fe200028f0eff */
[----:B------:R-:W-:Y:S01]  /*5580*/  UMOV UR7, URZ ;  /* 0x000000ff00077c82 */ /* 0x000fe20008000000 */
[-C--:B------:R-:W-:Y:S01]  /*5590*/  LEA.HI.X.SX32 R132, R44, R4.reuse, 0x1, P6 ;  /* 0x000000042c847211 */ /* 0x080fe200030f0eff */
[----:B------:R-:W2:Y:S01]  /*55a0*/  LDC.64 R42, c[0x0][0x380] ;  /* 0x0000e000ff2a7b82 */ /* 0x000ea20000000a00 */
[----:B------:R-:W-:-:S02]  /*55b0*/  LEA.HI.X.SX32 R130, R45, R4, 0x1, P3 ;  /* 0x000000042d827211 */ /* 0x000fc400018f0eff */
[----:B------:R-:W-:Y:S02]  /*55c0*/  LEA.HI.X.SX32 R128, R46, R4, 0x1, P4 ;  /* 0x000000042e807211 */ /* 0x000fe400020f0eff */
[C---:B------:R-:W-:Y:S02]  /*55d0*/  IADD3 R79, P5, PT, R192.reuse, R47, RZ ;  /* 0x0000002fc04f7210 */ /* 0x040fe40007fbe0ff */
[C---:B------:R-:W-:Y:S02]  /*55e0*/  IADD3 R83, P6, PT, R192.reuse, R48, RZ ;  /* 0x00000030c0537210 */ /* 0x040fe40007fde0ff */
[C---:B------:R-:W-:Y:S02]  /*55f0*/  IADD3 R87, P3, PT, R192.reuse, R49, RZ ;  /* 0x00000031c0577210 */ /* 0x040fe40007f7e0ff */
[----:B------:R-:W-:Y:S01]  /*5600*/  IADD3 R91, P4, PT, R192, R50, RZ ;  /* 0x00000032c05b7210 */ /* 0x000fe20007f9e0ff */
[----:B-1----:R-:W-:Y:S01]  /*5610*/  IMAD.WIDE.U32 R40, R211, 0xc, R40 ;  /* 0x0000000cd3287825 */ /* 0x002fe200078e0028 */
[----:B------:R-:W-:-:S02]  /*5620*/  LEA.HI.X.SX32 R126, R47, R4, 0x1, P5 ;  /* 0x000000042f7e7211 */ /* 0x000fc400028f0eff */
[-C--:B------:R-:W-:Y:S01]  /*5630*/  LEA.HI.X.SX32 R124, R48, R4.reuse, 0x1, P6 ;  /* 0x00000004307c7211 */ /* 0x080fe200030f0eff */
[----:B------:R-:W-:Y:S01]  /*5640*/  IMAD.MOV.U32 R20, RZ, RZ, R40 ;  /* 0x000000ffff147224 */ /* 0x000fe200078e0028 */
[-C--:B------:R-:W-:Y:S02]  /*5650*/  LEA.HI.X.SX32 R122, R49, R4.reuse, 0x1, P3 ;  /* 0x00000004317a7211 */ /* 0x080fe400018f0eff */
[----:B------:R-:W-:Y:S02]  /*5660*/  LEA.HI.X.SX32 R120, R50, R4, 0x1, P4 ;  /* 0x0000000432787211 */ /* 0x000fe400020f0eff */
[C---:B------:R-:W-:Y:S02]  /*5670*/  IADD3 R95, P5, PT, R192.reuse, R51, RZ ;  /* 0x00000033c05f7210 */ /* 0x040fe40007fbe0ff */
[C---:B------:R-:W-:Y:S02]  /*5680*/  IADD3 R99, P6, PT, R192.reuse, R52, RZ ;  /* 0x00000034c0637210 */ /* 0x040fe40007fde0ff */
[----:B------:R-:W-:-:S02]  /*5690*/  IADD3 R103, P3, PT, R192, R53, RZ ;  /* 0x00000035c0677210 */ /* 0x000fc40007f7e0ff */
[----:B------:R-:W-:Y:S02]  /*56a0*/  IADD3 R107, P4, PT, R192, R54, RZ ;  /* 0x00000036c06b7210 */ /* 0x000fe40007f9e0ff */
[-C--:B------:R-:W-:Y:S02]  /*56b0*/  LEA.HI.X.SX32 R118, R51, R4.reuse, 0x1, P5 ;  /* 0x0000000433767211 */ /* 0x080fe400028f0eff */
[-C--:B------:R-:W-:Y:S02]  /*56c0*/  LEA.HI.X.SX32 R116, R52, R4.reuse, 0x1, P6 ;  /* 0x0000000434747211 */ /* 0x080fe400030f0eff */
[-C--:B------:R-:W-:Y:S02]  /*56d0*/  LEA.HI.X.SX32 R114, R53, R4.reuse, 0x1, P3 ;  /* 0x0000000435727211 */ /* 0x080fe400018f0eff */
[----:B------:R-:W-:Y:S02]  /*56e0*/  LEA.HI.X.SX32 R112, R54, R4, 0x1, P4 ;  /* 0x0000000436707211 */ /* 0x000fe400020f0eff */
[----:B------:R-:W-:-:S02]  /*56f0*/  IADD3 R111, P5, PT, R192, R55, RZ ;  /* 0x00000037c06f7210 */ /* 0x000fc40007fbe0ff */
[C---:B------:R-:W-:Y:S02]  /*5700*/  IADD3 R115, P6, PT, R192.reuse, R56, RZ ;  /* 0x00000038c0737210 */ /* 0x040fe40007fde0ff */
[C---:B------:R-:W-:Y:S02]  /*5710*/  IADD3 R119, P3, PT, R192.reuse, R57, RZ ;  /* 0x00000039c0777210 */ /* 0x040fe40007f7e0ff */
[----:B------:R-:W-:Y:S02]  /*5720*/  IADD3 R123, P4, PT, R192, R58, RZ ;  /* 0x0000003ac07b7210 */ /* 0x000fe40007f9e0ff */
[-C--:B------:R-:W-:Y:S01]  /*5730*/  LEA.HI.X.SX32 R110, R55, R4.reuse, 0x1, P5 ;  /* 0x00000004376e7211 */ /* 0x080fe200028f0eff */
[----:B------:R-:W-:Y:S01]  /*5740*/  IMAD.SHL.U32 R55, R93, 0x4, RZ ;  /* 0x000000045d377824 */ /* 0x000fe200078e00ff */
[-C--:B------:R-:W-:Y:S02]  /*5750*/  LEA.HI.X.SX32 R108, R56, R4.reuse, 0x1, P6 ;  /* 0x00000004386c7211 */ /* 0x080fe400030f0eff */
[----:B------:R-:W-:-:S02]  /*5760*/  LEA.HI.X.SX32 R106, R57, R4, 0x1, P3 ;  /* 0x00000004396a7211 */ /* 0x000fc400018f0eff */
[----:B------:R-:W-:Y:S02]  /*5770*/  LEA.HI.X.SX32 R104, R58, R4, 0x1, P4 ;  /* 0x000000043a687211 */ /* 0x000fe400020f0eff */
[C---:B------:R-:W-:Y:S02]  /*5780*/  IADD3 R127, P5, PT, R192.reuse, R59, RZ ;  /* 0x0000003bc07f7210 */ /* 0x040fe40007fbe0ff */
[C---:B------:R-:W-:Y:S02]  /*5790*/  IADD3 R131, P6, PT, R192.reuse, R60, RZ ;  /* 0x0000003cc0837210 */ /* 0x040fe40007fde0ff */
[C---:B------:R-:W-:Y:S02]  /*57a0*/  IADD3 R135, P3, PT, R192.reuse, R61, RZ ;  /* 0x0000003dc0877210 */ /* 0x040fe40007f7e0ff */
[----:B------:R-:W-:Y:S02]  /*57b0*/  IADD3 R139, P4, PT, R192, R62, RZ ;  /* 0x0000003ec08b7210 */ /* 0x000fe40007f9e0ff */
[-C--:B------:R-:W-:Y:S01]  /*57c0*/  LEA.HI.X.SX32 R102, R59, R4.reuse, 0x1, P5 ;  /* 0x000000043b667211 */ /* 0x080fe200028f0eff */
[----:B------:R-:W-:Y:S01]  /*57d0*/  IMAD.SHL.U32 R59, R89, 0x4, RZ ;  /* 0x00000004593b7824 */ /* 0x000fe200078e00ff */
[----:B------:R-:W-:-:S02]  /*57e0*/  LEA.HI.X.SX32 R100, R60, R4, 0x1, P6 ;  /* 0x000000043c647211 */ /* 0x000fc400030f0eff */
[-C--:B------:R-:W-:Y:S02]  /*57f0*/  LEA.HI.X.SX32 R98, R61, R4.reuse, 0x1, P3 ;  /* 0x000000043d627211 */ /* 0x080fe400018f0eff */
[----:B------:R-:W-:Y:S02]  /*5800*/  LEA.HI.X.SX32 R96, R62, R4, 0x1, P4 ;  /* 0x000000043e607211 */ /* 0x000fe400020f0eff */
[C---:B------:R-:W-:Y:S02]  /*5810*/  IADD3 R143, P5, PT, R192.reuse, R63, RZ ;  /* 0x0000003fc08f7210 */ /* 0x040fe40007fbe0ff */
[C---:B------:R-:W-:Y:S02]  /*5820*/  IADD3 R147, P6, PT, R192.reuse, R64, RZ ;  /* 0x00000040c0937210 */ /* 0x040fe40007fde0ff */
[C---:B------:R-:W-:Y:S02]  /*5830*/  IADD3 R151, P3, PT, R192.reuse, R65, RZ ;  /* 0x00000041c0977210 */ /* 0x040fe40007f7e0ff */
[----:B------:R-:W-:-:S02]  /*5840*/  IADD3 R155, P4, PT, R192, R66, RZ ;  /* 0x00000042c09b7210 */ /* 0x000fc40007f9e0ff */
[-C--:B------:R-:W-:Y:S01]  /*5850*/  LEA.HI.X.SX32 R94, R63, R4.reuse, 0x1, P5 ;  /* 0x000000043f5e7211 */ /* 0x080fe200028f0eff */
[----:B------:R-:W-:Y:S01]  /*5860*/  IMAD.SHL.U32 R63, R85, 0x4, RZ ;  /* 0x00000004553f7824 */ /* 0x000fe200078e00ff */
[-C--:B------:R-:W-:Y:S02]  /*5870*/  LEA.HI.X.SX32 R92, R64, R4.reuse, 0x1, P6 ;  /* 0x00000004405c7211 */ /* 0x080fe400030f0eff */
[-C--:B------:R-:W-:Y:S02]  /*5880*/  LEA.HI.X.SX32 R90, R65, R4.reuse, 0x1, P3 ;  /* 0x00000004415a7211 */ /* 0x080fe400018f0eff */
[----:B------:R-:W-:Y:S02]  /*5890*/  LEA.HI.X.SX32 R52, R66, R4, 0x1, P4 ;  /* 0x0000000442347211 */ /* 0x000fe400020f0eff */
[C---:B------:R-:W-:Y:S02]  /*58a0*/  IADD3 R159, P5, PT, R192.reuse, R67, RZ ;  /* 0x00000043c09f7210 */ /* 0x040fe40007fbe0ff */
[----:B------:R-:W-:-:S02]  /*58b0*/  IADD3 R163, P6, PT, R192, R70, RZ ;  /* 0x00000046c0a37210 */ /* 0x000fc40007fde0ff */
[C---:B------:R-:W-:Y:S02]  /*58c0*/  IADD3 R169, P3, PT, R192.reuse, R71, RZ ;  /* 0x00000047c0a97210 */ /* 0x040fe40007f7e0ff */
[----:B------:R-:W-:Y:S02]  /*58d0*/  IADD3 R173, P4, PT, R192, R72, RZ ;  /* 0x00000048c0ad7210 */ /* 0x000fe40007f9e0ff */
[-C--:B------:R-:W-:Y:S01]  /*58e0*/  LEA.HI.X.SX32 R50, R67, R4.reuse, 0x1, P5 ;  /* 0x0000000443327211 */ /* 0x080fe200028f0eff */
[----:B------:R-:W-:Y:S01]  /*58f0*/  IMAD.SHL.U32 R67, R81, 0x4, RZ ;  /* 0x0000000451437824 */ /* 0x000fe200078e00ff */
[-C--:B------:R-:W-:Y:S02]  /*5900*/  LEA.HI.X.SX32 R48, R70, R4.reuse, 0x1, P6 ;  /* 0x0000000446307211 */ /* 0x080fe400030f0eff */
[-C--:B------:R-:W-:Y:S02]  /*5910*/  LEA.HI.X.SX32 R46, R71, R4.reuse, 0x1, P3 ;  /* 0x00000004472e7211 */ /* 0x080fe400018f0eff */
[----:B------:R-:W-:-:S02]  /*5920*/  LEA.HI.X.SX32 R44, R72, R4, 0x1, P4 ;  /* 0x00000004482c7211 */ /* 0x000fc400020f0eff */
[----:B------:R-:W-:Y:S02]  /*5930*/  SHF.R.S32.HI R4, RZ, 0x1f, R190 ;  /* 0x0000001fff047819 */ /* 0x000fe400000114be */
[C---:B------:R-:W-:Y:S02]  /*5940*/  IADD3 R54, P5, PT, R190.reuse, R75, RZ ;  /* 0x0000004bbe367210 */ /* 0x040fe40007fbe0ff */
[C---:B------:R-:W-:Y:S02]  /*5950*/  IADD3 R56, P6, PT, R190.reuse, R185, RZ ;  /* 0x000000b9be387210 */ /* 0x040fe40007fde0ff */
[----:B------:R-:W-:Y:S01]  /*5960*/  LEA.HI.X.SX32 R175, R75, R4, 0x1, P5 ;  /* 0x000000044baf7211 */ /* 0x000fe200028f0eff */
[----:B------:R-:W-:Y:S01]  /*5970*/  IMAD.SHL.U32 R75, R77, 0x4, RZ ;  /* 0x000000044d4b7824 */ /* 0x000fe200078e00ff */
[C---:B------:R-:W-:Y:S02]  /*5980*/  IADD3 R58, P3, PT, R190.reuse, R187, RZ ;  /* 0x000000bbbe3a7210 */ /* 0x040fe40007f7e0ff */
[----:B------:R-:W-:-:S02]  /*5990*/  IADD3 R62, P5, PT, R190, R191, RZ ;  /* 0x000000bfbe3e7210 */ /* 0x000fc40007fbe0ff */
[C---:B------:R-:W-:Y:S02]  /*59a0*/  IADD3 R60, P4, PT, R190.reuse, R189, RZ ;  /* 0x000000bdbe3c7210 */ /* 0x040fe40007f9e0ff */
[-C--:B------:R-:W-:Y:S02]  /*59b0*/  LEA.HI.X.SX32 R177, R185, R4.reuse, 0x1, P6 ;  /* 0x00000004b9b17211 */ /* 0x080fe400030f0eff */
[-C--:B------:R-:W-:Y:S02]  /*59c0*/  LEA.HI.X.SX32 R179, R187, R4.reuse, 0x1, P3 ;  /* 0x00000004bbb37211 */ /* 0x080fe400018f0eff */
[----:B------:R-:W-:Y:S02]  /*59d0*/  LEA.HI.X.SX32 R183, R191, R4, 0x1, P5 ;  /* 0x00000004bfb77211 */ /* 0x000fe400028f0eff */
[C---:B------:R-:W-:Y:S02]  /*59e0*/  IADD3 R64, P6, PT, R190.reuse, R195, RZ ;  /* 0x000000c3be407210 */ /* 0x040fe40007fde0ff */
[----:B------:R-:W-:-:S02]  /*59f0*/  IADD3 R66, P3, PT, R190, R197, RZ ;  /* 0x000000c5be427210 */ /* 0x000fc40007f7e0ff */
[C---:B------:R-:W-:Y:S02]  /*5a00*/  IADD3 R72, P5, PT, R190.reuse, R201, RZ ;  /* 0x000000c9be487210 */ /* 0x040fe40007fbe0ff */
[----:B------:R-:W-:Y:S02]  /*5a10*/  SHF.R.S32.HI R11, RZ, 0x1f, R188 ;  /* 0x0000001fff0b7819 */ /* 0x000fe400000114bc */
[-C--:B------:R-:W-:Y:S02]  /*5a20*/  LEA.HI.X.SX32 R181, R189, R4.reuse, 0x1, P4 ;  /* 0x00000004bdb57211 */ /* 0x080fe400020f0eff */
[----:B------:R-:W-:Y:S02]  /*5a30*/  IADD3 R70, P4, PT, R190, R199, RZ ;  /* 0x000000c7be467210 */ /* 0x000fe40007f9e0ff */
[-C--:B------:R-:W-:Y:S02]  /*5a40*/  LEA.HI.X.SX32 R185, R195, R4.reuse, 0x1, P6 ;  /* 0x00000004c3b97211 */ /* 0x080fe400030f0eff */
[----:B------:R-:W-:-:S02]  /*5a50*/  LEA.HI.X.SX32 R187, R197, R4, 0x1, P3 ;  /* 0x00000004c5bb7211 */ /* 0x000fc400018f0eff */
[----:B------:R-:W-:Y:S02]  /*5a60*/  LEA.HI.X.SX32 R191, R201, R4, 0x1, P5 ;  /* 0x00000004c9bf7211 */ /* 0x000fe400028f0eff */
[C---:B------:R-:W-:Y:S02]  /*5a70*/  IADD3 R76, P6, PT, R190.reuse, R203, RZ ;  /* 0x000000cbbe4c7210 */ /* 0x040fe40007fde0ff */
[C---:B------:R-:W-:Y:S02]  /*5a80*/  IADD3 R78, P3, PT, R190.reuse, R205, RZ ;  /* 0x000000cdbe4e7210 */ /* 0x040fe40007f7e0ff */
[----:B------:R-:W-:Y:S02]  /*5a90*/  IADD3 R82, P5, PT, R190, R13, RZ ;  /* 0x0000000dbe527210 */ /* 0x000fe40007fbe0ff */
[----:B------:R-:W-:Y:S01]  /*5aa0*/  LEA.HI R188, R11, R188, RZ, 0x5 ;  /* 0x000000bc0bbc7211 */ /* 0x000fe200078f28ff */
[----:B--2---:R-:W-:Y:S01]  /*5ab0*/  IMAD.WIDE.U32 R10, R10, 0xc, R42 ;  /* 0x0000000c0a0a7825 */ /* 0x004fe200078e002a */
[----:B------:R-:W-:-:S02]  /*5ac0*/  LEA.HI.X.SX32 R189, R199, R4, 0x1, P4 ;  /* 0x00000004c7bd7211 */ /* 0x000fc400020f0eff */
[C---:B------:R-:W-:Y:S01]  /*5ad0*/  IADD3 R80, P4, PT, R190.reuse, R207, RZ ;  /* 0x000000cfbe507210 */ /* 0x040fe20007f9e0ff */
[----:B------:R-:W-:Y:S01]  /*5ae0*/  IMAD.IADD R6, R11, 0x1, R9 ;  /* 0x000000010b067824 */ /* 0x000fe200078e0209 */
[-C--:B------:R-:W-:Y:S01]  /*5af0*/  LEA.HI.X.SX32 R195, R203, R4.reuse, 0x1, P6 ;  /* 0x00000004cbc37211 */ /* 0x080fe200030f0eff */
[----:B------:R-:W-:Y:S01]  /*5b00*/  IMAD.MOV.U32 R9, RZ, RZ, R10 ;  /* 0x000000ffff097224 */ /* 0x000fe200078e000a */
[-C--:B------:R-:W-:Y:S01]  /*5b10*/  LEA.HI.X.SX32 R197, R205, R4.reuse, 0x1, P3 ;  /* 0x00000004cdc57211 */ /* 0x080fe200018f0eff */
[----:B------:R-:W-:Y:S01]  /*5b20*/  IMAD.MOV.U32 R10, RZ, RZ, RZ ;  /* 0x000000ffff0a7224 */ /* 0x000fe200078e00ff */
[----:B------:R-:W-:Y:S02]  /*5b30*/  LEA.HI.X.SX32 R201, R13, R4, 0x1, P5 ;  /* 0x000000040dc97211 */ /* 0x000fe400028f0eff */
[C---:B------:R-:W-:Y:S02]  /*5b40*/  IADD3 R84, P3, PT, R190.reuse, R15, RZ ;  /* 0x0000000fbe547210 */ /* 0x040fe40007f7e0ff */
[----:B------:R-:W-:-:S02]  /*5b50*/  IADD3 R86, P5, PT, R190, R17, RZ ;  /* 0x00000011be567210 */ /* 0x000fc40007fbe0ff */
[----:B------:R-:W-:Y:S02]  /*5b60*/  IADD3 R88, P6, PT, R190, R27, RZ ;  /* 0x0000001bbe587210 */ /* 0x000fe40007fde0ff */
[----:B------:R-:W-:Y:S02]  /*5b70*/  SHF.R.S32.HI R188, RZ, 0x5, R188 ;  /* 0x00000005ffbc7819 */ /* 0x000fe400000114bc */
[-C--:B------:R-:W-:Y:S02]  /*5b80*/  LEA.HI.X.SX32 R199, R207, R4.reuse, 0x1, P4 ;  /* 0x00000004cfc77211 */ /* 0x080fe400020f0eff */
[C---:B------:R-:W-:Y:S01]  /*5b90*/  SHF.L.U64.HI R145, R147.reuse, 0x2, R92 ;  /* 0x0000000293917819 */ /* 0x040fe2000001025c */
[----:B------:R-:W-:Y:S01]  /*5ba0*/  IMAD.SHL.U32 R147, R147, 0x4, RZ ;  /* 0x0000000493937824 */ /* 0x000fe200078e00ff */
[-C--:B------:R-:W-:Y:S01]  /*5bb0*/  LEA.HI.X.SX32 R203, R15, R4.reuse, 0x1, P3 ;  /* 0x000000040fcb7211 */ /* 0x080fe200018f0eff */
[----:B------:R-:W-:Y:S01]  /*5bc0*/  IMAD.SHL.U32 R15, R97, 0x4, RZ ;  /* 0x00000004610f7824 */ /* 0x000fe200078e00ff */
[----:B------:R-:W-:-:S02]  /*5bd0*/  LEA.HI.X.SX32 R205, R17, R4, 0x1, P5 ;  /* 0x0000000411cd7211 */ /* 0x000fc400028f0eff */
[----:B------:R-:W-:Y:S01]  /*5be0*/  LEA.HI.X.SX32 R207, R27, R4, 0x1, P6 ;  /* 0x000000041bcf7211 */ /* 0x000fe200030f0eff */
[----:B------:R-:W-:Y:S01]  /*5bf0*/  IMAD.IADD R4, R41, 0x1, R39 ;  /* 0x0000000129047824 */ /* 0x000fe200078e0227 */
[----:B------:R-:W-:Y:S01]  /*5c00*/  VIMNMX R92, PT, PT, R188, 0x2, !PT ;  /* 0x00000002bc5c7848 */ /* 0x000fe20007fe0100 */
[----:B------:R-:W-:Y:S01]  /*5c10*/  IMAD.SHL.U32 R27, R29, 0x4, RZ ;  /* 0x000000041d1b7824 */ /* 0x000fe200078e00ff */
[----:B------:R-:W-:Y:S02]  /*5c20*/  SHF.L.U64.HI R13, R97, 0x2, R142 ;  /* 0x00000002610d7819 */ /* 0x000fe4000001028e */
[----:B------:R-:W-:Y:S01]  /*5c30*/  SHF.L.U64.HI R17, R29, 0x2, R140 ;  /* 0x000000021d117819 */ /* 0x000fe2000001028c */
[----:B------:R-:W-:Y:S01]  /*5c40*/  VIADD R92, R92, 0xffffffff ;  /* 0xffffffff5c5c7836 */ /* 0x000fe20000000000 */
[----:B------:R-:W-:Y:S02]  /*5c50*/  SHF.L.U64.HI R39, R93, 0x2, R136 ;  /* 0x000000025d277819 */ /* 0x000fe40000010288 */
[----:B------:R-:W-:-:S02]  /*5c60*/  SHF.L.U64.HI R57, R89, 0x2, R134 ;  /* 0x0000000259397819 */ /* 0x000fc40000010286 */
[----:B------:R-:W-:Y:S02]  /*5c70*/  SHF.L.U64.HI R61, R85, 0x2, R132 ;  /* 0x00000002553d7819 */ /* 0x000fe40000010284 */
[----:B------:R-:W-:Y:S02]  /*5c80*/  SHF.L.U64.HI R65, R81, 0x2, R130 ;  /* 0x0000000251417819 */ /* 0x000fe40000010282 */
[----:B------:R-:W-:Y:S02]  /*5c90*/  SHF.L.U64.HI R71, R77, 0x2, R128 ;  /* 0x000000024d477819 */ /* 0x000fe40000010280 */
[C---:B------:R-:W-:Y:S01]  /*5ca0*/  SHF.L.U64.HI R29, R31.reuse, 0x2, R138 ;  /* 0x000000021f1d7819 */ /* 0x040fe2000001028a */
[----:B------:R-:W-:Y:S01]  /*5cb0*/  IMAD.SHL.U32 R31, R31, 0x4, RZ ;  /* 0x000000041f1f7824 */ /* 0x000fe200078e00ff */
        /* <DEDUP_REMOVED lines=77> */
[----:B------:R-:W-:-:S02]  /*6190*/  IMAD.SHL.U32 R88, R88, 0x4, RZ ;  /* 0x0000000458587824 */ /* 0x000fc400078e00ff */
[----:B------:R-:W-:-:S07]  /*61a0*/  VIADD R90, R188, 0xfffffffd ;  /* 0xfffffffdbc5a7836 */ /* 0x000fce0000000000 */
.L_x_10:
[----:B------:R-:W-:Y:S01]  /*61b0*/  UIADD3 UR5, UPT, UPT, UR5, 0x1, URZ ;  /* 0x0000000105057890 */ /* 0x000fe2000fffe0ff */
[----:B------:R-:W-:-:S04]  /*61c0*/  DEPBAR.LE SB0, 0x2 ;  /* 0x000080800000791a */ /* 0x000fc80000000000 */
[----:B------:R-:W-:Y:S01]  /*61d0*/  ULEA UR12, UR18, UR10, 0x3 ;  /* 0x0000000a120c7291 */ /* 0x000fe2000f8e18ff */
[----:B------:R-:W-:Y:S01]  /*61e0*/  IMAD.U32 R10, R10, -0x80000000, RZ ;  /* 0x800000000a0a7824 */ /* 0x000fe200078e00ff */
[----:B------:R-:W-:Y:S02]  /*61f0*/  UISETP.GT.AND UP1, UPT, UR5, 0x2, UPT ;  /* 0x000000020500788c */ /* 0x000fe4000bf24270 */
[----:B------:R-:W-:Y:S02]  /*6200*/  UIADD3 UR12, UPT, UPT, UR12, 0x12000, URZ ;  /* 0x000120000c0c7890 */ /* 0x000fe4000fffe0ff */
[----:B------:R-:W-:Y:S01]  /*6210*/  USEL UR5, UR5, URZ, !UP1 ;  /* 0x000000ff05057287 */ /* 0x000fe2000c800000 */
[----:B------:R-:W-:Y:S06]  /*6220*/  BAR.SYNC.DEFER_BLOCKING 0x0 ;  /* 0x0000000000007b1d */ /* 0x000fec0000010000 */
[----:B------:R-:W-:Y:S05]  /*6230*/  @P1 BRA `(.L_x_8) ;  /* 0x0000000000a01947 */ /* 0x000fea0003800000 */
[----:B------:R-:W-:Y:S02]  /*6240*/  ULEA UR8, UR5, UR10, 0xd ;  /* 0x0000000a05087291 */ /* 0x000fe4000f8e68ff */
[----:B------:R-:W-:Y:S02]  /*6250*/  ULEA UR4, UR5, UR10, 0xe ;  /* 0x0000000a05047291 */ /* 0x000fe4000f8e70ff */
[----:B------:R-:W-:Y:S02]  /*6260*/  UIADD3 UR8, UPT, UPT, UR8, 0xc000, URZ ;  /* 0x0000c00008087890 */ /* 0x000fe4000fffe0ff */
[----:B------:R-:W-:Y:S02]  /*6270*/  USHF.R.U32.HI UR4, URZ, 0x4, UR4 ;  /* 0x00000004ff047899 */ /* 0x000fe40008011604 */
[----:B------:R-:W-:Y:S02]  /*6280*/  USHF.R.U32.HI UR8, URZ, 0x4, UR8 ;  /* 0x00000004ff087899 */ /* 0x000fe40008011608 */
[----:B------:R-:W-:-:S02]  /*6290*/  USGXT.U32 UR16, UR4, 0xe ;  /* 0x0000000e0410789a */ /* 0x000fc40008000000 */
[----:B------:R-:W-:Y:S02]  /*62a0*/  USGXT.U32 UR14, UR8, 0xe ;  /* 0x0000000e080e789a */ /* 0x000fe40008000000 */
[----:B------:R-:W-:Y:S01]  /*62b0*/  UIADD3 UR26, UP2, UPT, UR16, 0x2, URZ ;  /* 0x00000002101a7890 */ /* 0x000fe2000ff5e0ff */
[----:B------:R-:W-:Y:S01]  /*62c0*/  UMOV UR8, URZ ;  /* 0x000000ff00087c82 */ /* 0x000fe20008000000 */
[----:B------:R-:W-:Y:S01]  /*62d0*/  UIADD3 UR24, UP1, UPT, UR14, 0x2, URZ ;  /* 0x000000020e187890 */ /* 0x000fe2000ff3e0ff */
[----:B------:R-:W-:Y:S01]  /*62e0*/  UMOV UR4, URZ ;  /* 0x000000ff00047c82 */ /* 0x000fe20008000000 */
[----:B------:R-:W-:Y:S02]  /*62f0*/  UIADD3.X UR27, UPT, UPT, UR8, 0x40004040, URZ, UP2, !UPT ;  /* 0x40004040081b7890 */ /* 0x000fe400097fe4ff */
[----:B------:R-:W-:Y:S01]  /*6300*/  UIADD3 UR28, UP3, UPT, UR26, 0x2, URZ ;  /* 0x000000021a1c7890 */ /* 0x000fe2000ff7e0ff */
[----:B------:R-:W-:Y:S01]  /*6310*/  UMOV UR8, UR12 ;  /* 0x0000000c00087c82 */ /* 0x000fe20008000000 */
[----:B------:R-:W-:Y:S01]  /*6320*/  UMOV UR9, URZ ;  /* 0x000000ff00097c82 */ /* 0x000fe20008000000 */
[----:B------:R-:W-:-:S02]  /*6330*/  UIADD3.X UR25, UPT, UPT, UR4, 0x40004040, URZ, UP1, !UPT ;  /* 0x4000404004197890 */ /* 0x000fc40008ffe4ff */
[----:B------:R-:W-:Y:S01]  /*6340*/  UIADD3.X UR29, UPT, UPT, UR27, URZ, URZ, UP3, !UPT ;  /* 0x000000ff1b1d7290 */ /* 0x000fe20009ffe4ff */
[----:B------:R-:W-:Y:S01]  /*6350*/  UMOV UR4, UR8 ;  /* 0x0000000800047c82 */ /* 0x000fe20008000000 */
[----:B------:R-:W-:Y:S02]  /*6360*/  UIADD3 UR8, UP1, UPT, UR24, 0x2, URZ ;  /* 0x0000000218087890 */ /* 0x000fe4000ff3e0ff */
[----:B------:R-:W-:Y:S02]  /*6370*/  UIADD3 UR32, UP2, UPT, UR26, 0x4, URZ ;  /* 0x000000041a207890 */ /* 0x000fe4000ff5e0ff */
[----:B------:R-:W-:Y:S02]  /*6380*/  UIADD3 UR30, UP3, UPT, UR24, 0x4, URZ ;  /* 0x00000004181e7890 */ /* 0x000fe4000ff7e0ff */
[----:B------:R-:W-:Y:S02]  /*6390*/  UIADD3.X UR9, UPT, UPT, UR25, URZ, URZ, UP1, !UPT ;  /* 0x000000ff19097290 */ /* 0x000fe40008ffe4ff */
[----:B------:R-:W-:-:S02]  /*63a0*/  UIADD3.X UR33, UPT, UPT, UR27, URZ, URZ, UP2, !UPT ;  /* 0x000000ff1b217290 */ /* 0x000fc400097fe4ff */
[----:B------:R-:W-:Y:S01]  /*63b0*/  UIADD3.X UR31, UPT, UPT, UR25, URZ, URZ, UP3, !UPT ;  /* 0x000000ff191f7290 */ /* 0x000fe20009ffe4ff */
[----:B------:R-:W-:Y:S01]  /*63c0*/  UMOV UR34, 0x0 ;  /* 0x0000000000227882 */ /* 0x000fe20000000000 */
[----:B------:R-:W-:Y:S01]  /*63d0*/  UMOV UR35, 0x4200910 ;  /* 0x0420091000237882 */ /* 0x000fe20000000000 */
[----:B------:R-:W-:Y:S01]  /*63e0*/  UMOV UR17, 0x40004040 ;  /* 0x4000404000117882 */ /* 0x000fe20000000000 */
[----:B------:R-:W-:Y:S01]  /*63f0*/  UMOV UR15, 0x40004040 ;  /* 0x40004040000f7882 */ /* 0x000fe20000000000 */
[----:B------:R-:W-:Y:S01]  /*6400*/  UMOV UR36, 0x0 ;  /* 0x0000000000247882 */ /* 0x000fe20000000000 */
[----:B------:R-:W-:Y:S01]  /*6410*/  UMOV UR37, 0x4200910 ;  /* 0x0420091000257882 */ /* 0x000fe20000000000 */
[----:B------:R-:W-:Y:S01]  /*6420*/  UMOV UR38, 0x0 ;  /* 0x0000000000267882 */ /* 0x000fe20000000000 */
[----:B------:R-:W-:Y:S01]  /*6430*/  UMOV UR39, 0x4200910 ;  /* 0x0420091000277882 */ /* 0x000fe20000000000 */
[----:B------:R1:W-:Y:S01]  /*6440*/  UTCHMMA gdesc[UR14], gdesc[UR16], tmem[UR22], tmem[UR34], idesc[UR35], UPT ;  /* 0x00ff22100e0075ea */ /* 0x0003e2000b800016 */
[----:B------:R-:W-:Y:S01]  /*6450*/  UMOV UR40, 0x0 ;  /* 0x0000000000287882 */ /* 0x000fe20000000000 */
[----:B------:R-:W-:Y:S01]  /*6460*/  UMOV UR41, 0x4200910 ;  /* 0x0420091000297882 */ /* 0x000fe20000000000 */
[----:B------:R1:W-:Y:S01]  /*6470*/  UTCHMMA gdesc[UR24], gdesc[UR26], tmem[UR22], tmem[UR36], idesc[UR37], UPT ;  /* 0x00ff241a180075ea */ /* 0x0003e2000b800016 */
[----:B------:R1:W-:Y:S01]  /*6480*/  UTCHMMA gdesc[UR8], gdesc[UR28], tmem[UR22], tmem[UR38], idesc[UR39], UPT ;  /* 0x00ff261c080075ea */ /* 0x0003e2000b800016 */
[----:B------:R1:W-:Y:S01]  /*6490*/  UTCHMMA gdesc[UR30], gdesc[UR32], tmem[UR22], tmem[UR40], idesc[UR41], UPT ;  /* 0x00ff28201e0075ea */ /* 0x0003e2000b800016 */
[----:B------:R1:W-:Y:S01]  /*64a0*/  UTCBAR [UR4], URZ ;  /* 0x000000ff040073e9 */ /* 0x0003e200080000ff */
[----:B------:R-:W-:Y:S01]  /*64b0*/  NOP ;  /* 0x0000000000007918 */ /* 0x000fe20000000000 */
.L_x_8:
[----:B------:R-:W2:Y:S01]  /*64c0*/  SYNCS.PHASECHK.TRANS64.TRYWAIT P4, [UR13], R10 ;  /* 0x0000000aff0075a7 */ /* 0x000ea2000808110d */
[----:B------:R-:W-:Y:S01]  /*64d0*/  ISETP.LE.AND P3, PT, R90, UR7, PT ;  /* 0x000000075a007c0c */ /* 0x000fe2000bf63270 */
[----:B-1----:R-:W-:Y:S01]  /*64e0*/  UMOV UR4, UR6 ;  /* 0x0000000600047c82 */ /* 0x002fe20008000000 */
[----:B--2---:R-:W-:Y:S11]  /*64f0*/  @!P4 BRA `(.L_x_9) ;  /* 0x0000003000bcc947 */ /* 0x004ff60003800000 */
.L_x_16:
[----:B------:R-:W-:Y:S01]  /*6500*/  BAR.SYNC.DEFER_BLOCKING 0x0 ;  /* 0x0000000000007b1d */ /* 0x000fe20000010000 */
[-C--:B------:R-:W-:Y:S01]  /*6510*/  ISETP.GE.AND P4, PT, R3, R193.reuse, PT ;  /* 0x000000c10300720c */ /* 0x080fe20003f86270 */
[----:B------:R-:W-:Y:S01]  /*6520*/  UIADD3 UR19, UPT, UPT, UR19, 0x1, URZ ;  /* 0x0000000113137890 */ /* 0x000fe2000fffe0ff */
[-C--:B------:R-:W-:Y:S01]  /*6530*/  ISETP.GE.AND P6, PT, R184, R193.reuse, PT ;  /* 0x000000c1b800720c */ /* 0x080fe20003fc6270 */
[----:B------:R-:W-:Y:S01]  /*6540*/  UIADD3 UR7, UPT, UPT, UR7, 0x1, URZ ;  /* 0x0000000107077890 */ /* 0x000fe2000fffe0ff */
[----:B------:R-:W-:Y:S01]  /*6550*/  SEL R10, RZ, 0x4, P4 ;  /* 0x00000004ff0a7807 */ /* 0x000fe20002000000 */
[----:B------:R-:W-:Y:S01]  /*6560*/  UISETP.GT.AND UP1, UPT, UR19, 0x2, UPT ;  /* 0x000000021300788c */ /* 0x000fe2000bf24270 */
[-C--:B------:R-:W-:Y:S01]  /*6570*/  ISETP.GE.AND P4, PT, R186, R193.reuse, PT ;  /* 0x000000c1ba00720c */ /* 0x080fe20003f86270 */
[----:B------:R-:W-:Y:S01]  /*6580*/  UIADD3 UR18, UPT, UPT, UR18, 0x1, URZ ;  /* 0x0000000112127890 */ /* 0x000fe2000fffe0ff */
[----:B------:R-:W-:Y:S01]  /*6590*/  SEL R10, R10, RZ, !P3 ;  /* 0x000000ff0a0a7207 */ /* 0x000fe20005800000 */
[----:B------:R-:W-:Y:S01]  /*65a0*/  USEL UR19, UR19, URZ, !UP1 ;  /* 0x000000ff13137287 */ /* 0x000fe2000c800000 */
[----:B------:R-:W-:Y:S01]  /*65b0*/  SEL R11, RZ, 0x4, P4 ;  /* 0x00000004ff0b7807 */ /* 0x000fe20002000000 */
[----:B------:R-:W-:Y:S01]  /*65c0*/  UISETP.GT.AND UP1, UPT, UR18, 0x1, UPT ;  /* 0x000000011200788c */ /* 0x000fe2000bf24270 */
[----:B------:R-:W-:Y:S01]  /*65d0*/  ISETP.NE.U32.AND P5, PT, R10, RZ, PT ;  /* 0x000000ff0a00720c */ /* 0x000fe20003fa5070 */
[----:B------:R-:W-:Y:S01]  /*65e0*/  ULEA UR6, UR19, UR10, 0xd ;  /* 0x0000000a13067291 */ /* 0x000fe2000f8e68ff */
[----:B------:R-:W-:Y:S01]  /*65f0*/  IADD3 R10, P4, PT, R9, R80, RZ ;  /* 0x00000050090a7210 */ /* 0x000fe20007f9e0ff */
[----:B------:R-:W-:Y:S01]  /*6600*/  USEL UR18, UR18, URZ, !UP1 ;  /* 0x000000ff12127287 */ /* 0x000fe2000c800000 */
[----:B------:R-:W-:Y:S01]  /*6610*/  SEL R40, R11, RZ, !P3 ;  /* 0x000000ff0b287207 */ /* 0x000fe20005800000 */
[----:B------:R-:W-:Y:S01]  /*6620*/  UMOV UR13, UR12 ;  /* 0x0000000c000d7c82 */ /* 0x000fe20008000000 */
[----:B------:R-:W-:Y:S01]  /*6630*/  SEL R41, RZ, 0x4, P6 ;  /* 0x00000004ff297807 */ /* 0x000fe20003000000 */
[----:B------:R-:W-:Y:S01]  /*6640*/  IMAD.X R11, R6, 0x1, R199, P4 ;  /* 0x00000001060b7824 */ /* 0x000fe200020e06c7 */
[----:B------:R-:W-:Y:S01]  /*6650*/  ISETP.NE.U32.AND P4, PT, R40, RZ, PT ;  /* 0x000000ff2800720c */ /* 0x000fe20003f85070 */
[----:B------:R-:W-:Y:S01]  /*6660*/  VIADD R45, R36, UR6 ;  /* 0x00000006242d7c36 */ /* 0x000fe20008000000 */
[----:B------:R-:W-:Y:S01]  /*6670*/  SEL R42, R41, RZ, !P3 ;  /* 0x000000ff292a7207 */ /* 0x000fe20005800000 */
[----:B------:R-:W-:Y:S01]  /*6680*/  VIADD R47, R30, UR6 ;  /* 0x000000061e2f7c36 */ /* 0x000fe20008000000 */
[-C--:B------:R-:W-:Y:S01]  /*6690*/  ISETP.GE.AND P6, PT, R74, R193.reuse, PT ;  /* 0x000000c14a00720c */ /* 0x080fe20003fc6270 */
[----:B------:R-:W-:Y:S01]  /*66a0*/  VIADD R49, R22, UR6 ;  /* 0x0000000616317c36 */ /* 0x000fe20008000000 */
[----:B------:R-:W-:Y:S01]  /*66b0*/  @!PT LDS RZ, [RZ] ;  /* 0x00000000fffff984 */ /* 0x000fe20000000800 */
[----:B------:R-:W-:Y:S01]  /*66c0*/  @!PT LDS RZ, [RZ] ;  /* 0x00000000fffff984 */ /* 0x000fe20000000800 */
[----:B------:R-:W-:Y:S01]  /*66d0*/  @!PT LDS RZ, [RZ] ;  /* 0x00000000fffff984 */ /* 0x000fe20000000800 */
[----:B------:R1:W-:Y:S01]  /*66e0*/  LDGSTS.E [R45+0xc000], desc[UR20][R10.64], P5 ;  /* 0x0c0000000a2d7fae */ /* 0x0003e2000a9a1014 */
[----:B------:R-:W-:Y:S01]  /*66f0*/  IADD3 R40, P5, PT, R9, R78, RZ ;  /* 0x0000004e09287210 */ /* 0x000fe20007fbe0ff */
[----:B------:R-:W-:Y:S01]  /*6700*/  VIADD R51, R18, UR6 ;  /* 0x0000000612337c36 */ /* 0x000fe20008000000 */
[----:B------:R-:W-:Y:S01]  /*6710*/  SEL R43, RZ, 0x4, P6 ;  /* 0x00000004ff2b7807 */ /* 0x000fe20003000000 */
[----:B------:R-:W-:Y:S01]  /*6720*/  VIADD R53, R14, UR6 ;  /* 0x000000060e357c36 */ /* 0x000fe20008000000 */
[----:B------:R-:W-:Y:S01]  /*6730*/  ISETP.GE.AND P6, PT, R73, R193, PT ;  /* 0x000000c14900720c */ /* 0x000fe20003fc6270 */
[----:B------:R-:W-:Y:S01]  /*6740*/  IMAD.X R41, R6, 0x1, R197, P5 ;  /* 0x0000000106297824 */ /* 0x000fe200028e06c5 */
[----:B------:R-:W-:-:S02]  /*6750*/  ISETP.NE.U32.AND P5, PT, R42, RZ, PT ;  /* 0x000000ff2a00720c */ /* 0x000fc40003fa5070 */
[----:B------:R-:W-:Y:S02]  /*6760*/  SEL R44, R43, RZ, !P3 ;  /* 0x000000ff2b2c7207 */ /* 0x000fe40005800000 */
[----:B------:R2:W-:Y:S01]  /*6770*/  LDGSTS.E [R45+0xc008], desc[UR20][R40.64], P4 ;  /* 0x0c008000282d7fae */ /* 0x0005e2000a1a1014 */
[----:B------:R-:W-:Y:S02]  /*6780*/  IADD3 R42, P4, PT, R9, R76, RZ ;  /* 0x0000004c092a7210 */ /* 0x000fe40007f9e0ff */
[----:B-1----:R-:W-:Y:S02]  /*6790*/  SEL R11, RZ, 0x4, P6 ;  /* 0x00000004ff0b7807 */ /* 0x002fe40003000000 */
[----:B------:R-:W-:Y:S01]  /*67a0*/  ISETP.GE.AND P6, PT, R38, R193, PT ;  /* 0x000000c12600720c */ /* 0x000fe20003fc6270 */
[----:B------:R-:W-:Y:S01]  /*67b0*/  IMAD.X R43, R6, 0x1, R195, P4 ;  /* 0x00000001062b7824 */ /* 0x000fe200020e06c3 */
[----:B------:R-:W-:-:S04]  /*67c0*/  ISETP.NE.U32.AND P4, PT, R44, RZ, PT ;  /* 0x000000ff2c00720c */ /* 0x000fc80003f85070 */
[----:B------:R1:W-:Y:S01]  /*67d0*/  LDGSTS.E [R47+0xc000], desc[UR20][R42.64], P5 ;  /* 0x0c0000002a2f7fae */ /* 0x0003e2000a9a1014 */
[----:B------:R-:W-:Y:S01]  /*67e0*/  IADD3 R10, P5, PT, R9, R72, RZ ;  /* 0x00000048090a7210 */ /* 0x000fe20007fbe0ff */
[----:B--2---:R-:W-:Y:S01]  /*67f0*/  VIADD R45, R28, UR6 ;  /* 0x000000061c2d7c36 */ /* 0x004fe20008000000 */
[----:B------:R-:W-:Y:S02]  /*6800*/  SEL R40, R11, RZ, !P3 ;  /* 0x000000ff0b287207 */ /* 0x000fe40005800000 */
[----:B------:R-:W-:Y:S01]  /*6810*/  SEL R41, RZ, 0x4, P6 ;  /* 0x00000004ff297807 */ /* 0x000fe20003000000 */
[----:B------:R-:W-:Y:S01]  /*6820*/  IMAD.X R11, R6, 0x1, R191, P5 ;  /* 0x00000001060b7824 */ /* 0x000fe200028e06bf */
[----:B------:R-:W-:Y:S02]  /*6830*/  ISETP.NE.U32.AND P5, PT, R40, RZ, PT ;  /* 0x000000ff2800720c */ /* 0x000fe40003fa5070 */
[----:B------:R-:W-:Y:S02]  /*6840*/  SEL R44, R41, RZ, !P3 ;  /* 0x000000ff292c7207 */ /* 0x000fe40005800000 */
[----:B------:R2:W-:Y:S01]  /*6850*/  LDGSTS.E [R47+0xc008], desc[UR20][R10.64], P4 ;  /* 0x0c0080000a2f7fae */ /* 0x0005e2000a1a1014 */
[----:B------:R-:W-:-:S02]  /*6860*/  IADD3 R40, P4, PT, R9, R70, RZ ;  /* 0x0000004609287210 */ /* 0x000fc40007f9e0ff */
[----:B------:R-:W-:-:S03]  /*6870*/  ISETP.GE.AND P6, PT, R35, R193, PT ;  /* 0x000000c12300720c */ /* 0x000fc60003fc6270 */
[----:B------:R-:W-:Y:S01]  /*6880*/  IMAD.X R41, R6, 0x1, R189, P4 ;  /* 0x0000000106297824 */ /* 0x000fe200020e06bd */
[----:B------:R-:W-:Y:S02]  /*6890*/  ISETP.NE.U32.AND P4, PT, R44, RZ, PT ;  /* 0x000000ff2c00720c */ /* 0x000fe40003f85070 */
[----:B-1----:R-:W-:Y:S02]  /*68a0*/  SEL R43, RZ, 0x4, P6 ;  /* 0x00000004ff2b7807 */ /* 0x002fe40003000000 */
[----:B------:R1:W-:Y:S01]  /*68b0*/  LDGSTS.E [R45+0xc000], desc[UR20][R40.64], P5 ;  /* 0x0c000000282d7fae */ /* 0x0003e2000a9a1014 */
[----:B------:R-:W-:Y:S02]  /*68c0*/  IADD3 R42, P5, PT, R9, R66, RZ ;  /* 0x00000042092a7210 */ /* 0x000fe40007fbe0ff */
[----:B--2---:R-:W-:Y:S02]  /*68d0*/  SEL R10, R43, RZ, !P3 ;  /* 0x000000ff2b0a7207 */ /* 0x004fe40005800000 */
[----:B------:R-:W-:Y:S01]  /*68e0*/  ISETP.GE.AND P6, PT, R34, R193, PT ;  /* 0x000000c12200720c */ /* 0x000fe20003fc6270 */
[----:B------:R-:W-:Y:S01]  /*68f0*/  IMAD.X R43, R6, 0x1, R187, P5 ;  /* 0x00000001062b7824 */ /* 0x000fe200028e06bb */
[----:B------:R-:W-:-:S02]  /*6900*/  ISETP.NE.U32.AND P5, PT, R10, RZ, PT ;  /* 0x000000ff0a00720c */ /* 0x000fc40003fa5070 */
[----:B------:R-:W-:Y:S02]  /*6910*/  SEL R11, RZ, 0x4, P6 ;  /* 0x00000004ff0b7807 */ /* 0x000fe40003000000 */
[----:B------:R2:W-:Y:S01]  /*6920*/  LDGSTS.E [R45+0xc008], desc[UR20][R42.64], P4 ;  /* 0x0c0080002a2d7fae */ /* 0x0005e2000a1a1014 */
[----:B------:R-:W-:Y:S02]  /*6930*/  IADD3 R10, P4, PT, R9, R64, RZ ;  /* 0x00000040090a7210 */ /* 0x000fe40007f9e0ff */
[----:B------:R-:W-:Y:S02]  /*6940*/  SEL R44, R11, RZ, !P3 ;  /* 0x000000ff0b2c7207 */ /* 0x000fe40005800000 */
[----:B------:R-:W-:Y:S01]  /*6950*/  ISETP.GE.AND P6, PT, R33, R193, PT ;  /* 0x000000c12100720c */ /* 0x000fe20003fc6270 */
[----:B------:R-:W-:Y:S01]  /*6960*/  IMAD.X R11, R6, 0x1, R185, P4 ;  /* 0x00000001060b7824 */ /* 0x000fe200020e06b9 */
[----:B------:R-:W-:Y:S02]  /*6970*/  ISETP.NE.U32.AND P4, PT, R44, RZ, PT ;  /* 0x000000ff2c00720c */ /* 0x000fe40003f85070 */
[----:B-1----:R-:W-:-:S02]  /*6980*/  SEL R41, RZ, 0x4, P6 ;  /* 0x00000004ff297807 */ /* 0x002fc40003000000 */
[----:B------:R1:W-:Y:S01]  /*6990*/  LDGSTS.E [R49+0xc000], desc[UR20][R10.64], P5 ;  /* 0x0c0000000a317fae */ /* 0x0003e2000a9a1014 */
[----:B------:R-:W-:Y:S02]  /*69a0*/  IADD3 R40, P5, PT, R9, R62, RZ ;  /* 0x0000003e09287210 */ /* 0x000fe40007fbe0ff */
[----:B--2---:R-:W-:Y:S02]  /*69b0*/  SEL R42, R41, RZ, !P3 ;  /* 0x000000ff292a7207 */ /* 0x004fe40005800000 */
[----:B------:R-:W-:Y:S01]  /*69c0*/  ISETP.GE.AND P6, PT, R32, R193, PT ;  /* 0x000000c12000720c */ /* 0x000fe20003fc6270 */
[----:B------:R-:W-:Y:S01]  /*69d0*/  IMAD.X R41, R6, 0x1, R183, P5 ;  /* 0x0000000106297824 */ /* 0x000fe200028e06b7 */
[----:B------:R-:W-:Y:S02]  /*69e0*/  ISETP.NE.U32.AND P5, PT, R42, RZ, PT ;  /* 0x000000ff2a00720c */ /* 0x000fe40003fa5070 */
[----:B------:R-:W-:Y:S02]  /*69f0*/  SEL R43, RZ, 0x4, P6 ;  /* 0x00000004ff2b7807 */ /* 0x000fe40003000000 */
[----:B------:R2:W-:Y:S01]  /*6a00*/  LDGSTS.E [R49+0xc008], desc[UR20][R40.64], P4 ;  /* 0x0c00800028317fae */ /* 0x0005e2000a1a1014 */
[----:B------:R-:W-:-:S02]  /*6a10*/  IADD3 R42, P4, PT, R9, R60, RZ ;  /* 0x0000003c092a7210 */ /* 0x000fc40007f9e0ff */
[----:B------:R-:W-:Y:S02]  /*6a20*/  SEL R44, R43, RZ, !P3 ;  /* 0x000000ff2b2c7207 */ /* 0x000fe40005800000 */
[----:B------:R-:W-:Y:S01]  /*6a30*/  ISETP.GE.AND P6, PT, R26, R193, PT ;  /* 0x000000c11a00720c */ /* 0x000fe20003fc6270 */
[----:B------:R-:W-:Y:S01]  /*6a40*/  IMAD.X R43, R6, 0x1, R181, P4 ;  /* 0x00000001062b7824 */ /* 0x000fe200020e06b5 */
[----:B------:R-:W-:Y:S02]  /*6a50*/  ISETP.NE.U32.AND P4, PT, R44, RZ, PT ;  /* 0x000000ff2c00720c */ /* 0x000fe40003f85070 */
[----:B-1----:R-:W-:Y:S02]  /*6a60*/  SEL R10, RZ, 0x4, P6 ;  /* 0x00000004ff0a7807 */ /* 0x002fe40003000000 */
[----:B------:R1:W-:Y:S01]  /*6a70*/  LDGSTS.E [R51+0xc000], desc[UR20][R42.64], P5 ;  /* 0x0c0000002a337fae */ /* 0x0003e2000a9a1014 */
[----:B------:R-:W-:Y:S01]  /*6a80*/  IADD3 R46, P5, PT, R9, R58, RZ ;  /* 0x0000003a092e7210 */ /* 0x000fe20007fbe0ff */
[----:B--2---:R-:W-:Y:S01]  /*6a90*/  VIADD R49, R16, UR6 ;  /* 0x0000000610317c36 */ /* 0x004fe20008000000 */
[----:B------:R-:W-:-:S02]  /*6aa0*/  SEL R10, R10, RZ, !P3 ;  /* 0x000000ff0a0a7207 */ /* 0x000fc40005800000 */
[-C--:B------:R-:W-:Y:S01]  /*6ab0*/  ISETP.GE.AND P6, PT, R24, R193.reuse, PT ;  /* 0x000000c11800720c */ /* 0x080fe20003fc6270 */
[----:B------:R-:W-:Y:S01]  /*6ac0*/  IMAD.X R47, R6, 0x1, R179, P5 ;  /* 0x00000001062f7824 */ /* 0x000fe200028e06b3 */
[----:B------:R-:W-:Y:S02]  /*6ad0*/  ISETP.NE.U32.AND P5, PT, R10, RZ, PT ;  /* 0x000000ff0a00720c */ /* 0x000fe40003fa5070 */
[----:B------:R-:W-:Y:S02]  /*6ae0*/  SEL R10, RZ, 0x4, P6 ;  /* 0x00000004ff0a7807 */ /* 0x000fe40003000000 */
[----:B------:R2:W-:Y:S01]  /*6af0*/  LDGSTS.E [R51+0xc008], desc[UR20][R46.64], P4 ;  /* 0x0c0080002e337fae */ /* 0x0005e2000a1a1014 */
[----:B------:R-:W-:Y:S02]  /*6b00*/  IADD3 R44, P6, PT, R9, R56, RZ ;  /* 0x00000038092c7210 */ /* 0x000fe40007fde0ff */
[----:B------:R-:W-:Y:S02]  /*6b10*/  ISETP.GE.AND P4, PT, R25, R193, PT ;  /* 0x000000c11900720c */ /* 0x000fe40003f86270 */
[----:B------:R-:W-:Y:S01]  /*6b20*/  SEL R10, R10, RZ, !P3 ;  /* 0x000000ff0a0a7207 */ /* 0x000fe20005800000 */
[----:B------:R-:W-:Y:S01]  /*6b30*/  IMAD.X R45, R6, 0x1, R177, P6 ;  /* 0x00000001062d7824 */ /* 0x000fe200030e06b1 */
[----:B------:R-:W-:-:S02]  /*6b40*/  SEL R11, RZ, 0x4, P4 ;  /* 0x00000004ff0b7807 */ /* 0x000fc40002000000 */
[----:B------:R-:W-:Y:S02]  /*6b50*/  ISETP.NE.U32.AND P6, PT, R10, RZ, PT ;  /* 0x000000ff0a00720c */ /* 0x000fe40003fc5070 */
[----:B------:R-:W-:Y:S01]  /*6b60*/  IADD3 R10, P4, PT, R9, R54, RZ ;  /* 0x00000036090a7210 */ /* 0x000fe20007f9e0ff */
[----:B------:R-:W-:Y:S01]  /*6b70*/  LDGSTS.E [R49+0xc000], desc[UR20][R44.64], P5 ;  /* 0x0c0000002c317fae */ /* 0x000fe2000a9a1014 */
[----:B------:R-:W-:-:S03]  /*6b80*/  SEL R40, R11, RZ, !P3 ;  /* 0x000000ff0b287207 */ /* 0x000fc60005800000 */
[----:B------:R-:W-:Y:S01]  /*6b90*/  IMAD.X R11, R6, 0x1, R175, P4 ;  /* 0x00000001060b7824 */ /* 0x000fe200020e06af */
[----:B------:R-:W-:Y:S02]  /*6ba0*/  ISETP.NE.U32.AND P4, PT, R40, RZ, PT ;  /* 0x000000ff2800720c */ /* 0x000fe40003f85070 */
[----:B------:R-:W-:-:S03]  /*6bb0*/  IADD3 R40, P5, PT, R9, R88, RZ ;  /* 0x0000005809287210 */ /* 0x000fc60007fbe0ff */
[----:B------:R3:W-:Y:S01]  /*6bc0*/  LDGSTS.E [R49+0xc008], desc[UR20][R10.64], P6 ;  /* 0x0c0080000a317fae */ /* 0x0007e2000b1a1014 */
[----:B------:R-:W-:Y:S01]  /*6bd0*/  ISETP.GE.AND P6, PT, R23, R193, PT ;  /* 0x000000c11700720c */ /* 0x000fe20003fc6270 */
[----:B------:R-:W-:Y:S01]  /*6be0*/  IMAD.X R41, R6, 0x1, R207, P5 ;  /* 0x0000000106297824 */ /* 0x000fe200028e06cf */
[----:B-1----:R-:W-:Y:S02]  /*6bf0*/  IADD3 R42, P5, PT, R9, R86, RZ ;  /* 0x00000056092a7210 */ /* 0x002fe40007fbe0ff */
[----:B--2---:R-:W-:-:S03]  /*6c00*/  SEL R46, RZ, 0x4, P6 ;  /* 0x00000004ff2e7807 */ /* 0x004fc60003000000 */
[----:B------:R1:W-:Y:S01]  /*6c10*/  LDGSTS.E [R53+0xc000], desc[UR20][R40.64], P4 ;  /* 0x0c00000028357fae */ /* 0x0003e2000a1a1014 */
[-C--:B------:R-:W-:Y:S01]  /*6c20*/  ISETP.GE.AND P4, PT, R21, R193.reuse, PT ;  /* 0x000000c11500720c */ /* 0x080fe20003f86270 */
[----:B------:R-:W-:Y:S01]  /*6c30*/  IMAD.X R43, R6, 0x1, R205, P5 ;  /* 0x00000001062b7824 */ /* 0x000fe200028e06cd */
[----:B------:R-:W-:Y:S01]  /*6c40*/  SEL R46, R46, RZ, !P3 ;  /* 0x000000ff2e2e7207 */ /* 0x000fe20005800000 */
[----:B---3--:R-:W-:Y:S01]  /*6c50*/  VIADD R49, R12, UR6 ;  /* 0x000000060c317c36 */ /* 0x008fe20008000000 */
[----:B------:R-:W-:Y:S01]  /*6c60*/  SEL R10, RZ, 0x4, P4 ;  /* 0x00000004ff0a7807 */ /* 0x000fe20002000000 */
[----:B------:R-:W-:Y:S01]  /*6c70*/  ULEA UR6, UR19, UR10, 0xe ;  /* 0x0000000a13067291 */ /* 0x000fe2000f8e70ff */
[-C--:B------:R-:W-:Y:S02]  /*6c80*/  ISETP.GE.AND P4, PT, R19, R193.reuse, PT ;  /* 0x000000c11300720c */ /* 0x080fe40003f86270 */
[----:B------:R-:W-:Y:S02]  /*6c90*/  IADD3 R44, P5, PT, R9, R84, RZ ;  /* 0x00000054092c7210 */ /* 0x000fe40007fbe0ff */
[----:B------:R-:W-:Y:S01]  /*6ca0*/  ISETP.NE.U32.AND P6, PT, R46, RZ, PT ;  /* 0x000000ff2e00720c */ /* 0x000fe20003fc5070 */
[----:B------:R-:W-:Y:S01]  /*6cb0*/  VIADD R211, R37, UR6 ;  /* 0x0000000625d37c36 */ /* 0x000fe20008000000 */
[----:B------:R-:W-:Y:S01]  /*6cc0*/  SEL R10, R10, RZ, !P3 ;  /* 0x000000ff0a0a7207 */ /* 0x000fe20005800000 */
[----:B------:R-:W-:Y:S01]  /*6cd0*/  IMAD.X R45, R6, 0x1, R203, P5 ;  /* 0x00000001062d7824 */ /* 0x000fe200028e06cb */
[----:B------:R-:W-:Y:S01]  /*6ce0*/  SEL R11, RZ, 0x4, P4 ;  /* 0x00000004ff0b7807 */ /* 0x000fe20002000000 */
[----:B------:R-:W-:Y:S01]  /*6cf0*/  VIADD R213, R7, UR6 ;  /* 0x0000000607d57c36 */ /* 0x000fe20008000000 */
[----:B------:R-:W-:Y:S01]  /*6d00*/  ISETP.GE.AND P4, PT, R194, R193, PT ;  /* 0x000000c1c200720c */ /* 0x000fe20003f86270 */
[----:B------:R-:W-:Y:S01]  /*6d10*/  USEL UR6, URZ, 0x1, !UP1 ;  /* 0x00000001ff067887 */ /* 0x000fe2000c800000 */
[----:B------:R-:W-:Y:S01]  /*6d20*/  ISETP.NE.U32.AND P5, PT, R10, RZ, PT ;  /* 0x000000ff0a00720c */ /* 0x000fe20003fa5070 */
[----:B------:R-:W-:Y:S01]  /*6d30*/  VIADD R193, R193, 0xffffffe0 ;  /* 0xffffffe0c1c17836 */ /* 0x000fe20000000000 */
[----:B------:R-:W-:Y:S01]  /*6d40*/  SEL R11, R11, RZ, !P3 ;  /* 0x000000ff0b0b7207 */ /* 0x000fe20005800000 */
[----:B------:R-:W-:Y:S01]  /*6d50*/  ULOP3.LUT UR6, UR4, UR6, URZ, 0x3c, !UPT ;  /* 0x0000000604067292 */ /* 0x000fe2000f8e3cff */
[----:B------:R-:W-:Y:S01]  /*6d60*/  SEL R10, RZ, 0x4, P4 ;  /* 0x00000004ff0a7807 */ /* 0x000fe20002000000 */
[----:B------:R2:W-:Y:S01]  /*6d70*/  LDGSTS.E [R53+0xc008], desc[UR20][R42.64], P6 ;  /* 0x0c0080002a357fae */ /* 0x0005e2000b1a1014 */
[----:B------:R-:W-:-:S02]  /*6d80*/  ISETP.NE.U32.AND P4, PT, R11, RZ, PT ;  /* 0x000000ff0b00720c */ /* 0x000fc40003f85070 */
[----:B------:R-:W-:Y:S02]  /*6d90*/  IADD3 R46, P6, PT, R9, R82, RZ ;  /* 0x00000052092e7210 */ /* 0x000fe40007fde0ff */
[----:B------:R-:W-:-:S03]  /*6da0*/  SEL R10, R10, RZ, !P3 ;  /* 0x000000ff0a0a7207 */ /* 0x000fc60005800000 */
[----:B------:R3:W-:Y:S01]  /*6db0*/  LDGSTS.E [R49+0xc000], desc[UR20][R44.64], P5 ;  /* 0x0c0000002c317fae */ /* 0x0007e2000a9a1014 */
[----:B------:R-:W-:Y:S01]  /*6dc0*/  IMAD.X R47, R6, 0x1, R201, P6 ;  /* 0x00000001062f7824 */ /* 0x000fe200030e06c9 */
[----:B------:R-:W-:Y:S02]  /*6dd0*/  IADD3 R50, P5, PT, R20, R173, RZ ;  /* 0x000000ad14327210 */ /* 0x000fe40007fbe0ff */
[----:B------:R-:W-:Y:S02]  /*6de0*/  ISETP.NE.U32.AND P3, PT, R10, RZ, PT ;  /* 0x000000ff0a00720c */ /* 0x000fe40003f65070 */
[----:B------:R4:W-:Y:S01]  /*6df0*/  LDGSTS.E [R49+0xc008], desc[UR20][R46.64], P4 ;  /* 0x0c0080002e317fae */ /* 0x0009e2000a1a1014 */
[----:B------:R-:W-:Y:S01]  /*6e00*/  IMAD.X R51, R4, 0x1, R171, P5 ;  /* 0x0000000104337824 */ /* 0x000fe200028e06ab */
[C---:B-1----:R-:W-:Y:S02]  /*6e10*/  IADD3 R40, P4, PT, R20.reuse, R155, RZ ;  /* 0x0000009b14287210 */ /* 0x042fe40007f9e0ff */
[C---:B--2---:R-:W-:Y:S01]  /*6e20*/  IADD3 R42, P5, PT, R20.reuse, R147, RZ ;  /* 0x00000093142a7210 */ /* 0x044fe20007fbe0ff */
[----:B------:R-:W0:Y:S01]  /*6e30*/  LDGDEPBAR ;  /* 0x00000000000079af */ /* 0x000e220000000000 */
[----:B------:R-:W-:Y:S01]  /*6e40*/  IADD3 R10, P6, PT, R20, R163, RZ ;  /* 0x000000a3140a7210 */ /* 0x000fe20007fde0ff */
[----:B------:R-:W-:Y:S01]  /*6e50*/  IMAD.X R41, R4, 0x1, R153, P4 ;  /* 0x0000000104297824 */ /* 0x000fe200020e0699 */
[----:B---3--:R-:W-:Y:S01]  /*6e60*/  IADD3 R44, P4, PT, R20, R139, RZ ;  /* 0x0000008b142c7210 */ /* 0x008fe20007f9e0ff */
[----:B------:R-:W-:-:S02]  /*6e70*/  IMAD.X R43, R4, 0x1, R145, P5 ;  /* 0x00000001042b7824 */ /* 0x000fc400028e0691 */
[----:B------:R-:W-:Y:S01]  /*6e80*/  IMAD.X R11, R4, 0x1, R161, P6 ;  /* 0x00000001040b7824 */ /* 0x000fe200030e06a1 */
[----:B----4-:R-:W-:Y:S01]  /*6e90*/  IADD3 R46, P5, PT, R20, R131, RZ ;  /* 0x00000083142e7210 */ /* 0x010fe20007fbe0ff */
[----:B------:R-:W-:Y:S01]  /*6ea0*/  IMAD.X R45, R4, 0x1, R137, P4 ;  /* 0x00000001042d7824 */ /* 0x000fe200020e0689 */
[----:B------:R1:W-:Y:S01]  /*6eb0*/  LDGSTS.E [R211], desc[UR20][R50.64], P3 ;  /* 0x0000000032d37fae */ /* 0x0003e200099a1014 */
[----:B------:R-:W-:Y:S02]  /*6ec0*/  IADD3 R48, P4, PT, R20, R123, RZ ;  /* 0x0000007b14307210 */ /* 0x000fe40007f9e0ff */
[C---:B------:R-:W-:Y:S01]  /*6ed0*/  IMAD.X R47, R4.reuse, 0x1, R129, P5 ;  /* 0x00000001042f7824 */ /* 0x040fe200028e0681 */
[----:B------:R2:W-:Y:S02]  /*6ee0*/  LDGSTS.E [R211+0x400], desc[UR20][R10.64], P3 ;  /* 0x004000000ad37fae */ /* 0x0005e400099a1014 */
[----:B------:R-:W-:Y:S02]  /*6ef0*/  IMAD.X R49, R4, 0x1, R121, P4 ;  /* 0x0000000104317824 */ /* 0x000fe400020e0679 */
[----:B------:R3:W-:Y:S01]  /*6f00*/  LDGSTS.E [R211+0x800], desc[UR20][R40.64], P3 ;  /* 0x0080000028d37fae */ /* 0x0007e200099a1014 */
[----:B-1----:R-:W-:-:S03]  /*6f10*/  IADD3 R50, P5, PT, R20, R115, RZ ;  /* 0x0000007314327210 */ /* 0x002fc60007fbe0ff */
[----:B------:R1:W-:Y:S01]  /*6f20*/  LDGSTS.E [R211+0xc00], desc[UR20][R42.64], P3 ;  /* 0x00c000002ad37fae */ /* 0x0003e200099a1014 */
[----:B--2---:R-:W-:Y:S01]  /*6f30*/  IADD3 R10, P4, PT, R20, R107, RZ ;  /* 0x0000006b140a7210 */ /* 0x004fe20007f9e0ff */
[----:B------:R-:W-:Y:S02]  /*6f40*/  IMAD.X R51, R4, 0x1, R113, P5 ;  /* 0x0000000104337824 */ /* 0x000fe400028e0671 */
[----:B------:R2:W-:Y:S01]  /*6f50*/  LDGSTS.E [R211+0x1000], desc[UR20][R44.64], P3 ;  /* 0x010000002cd37fae */ /* 0x0005e200099a1014 */
[----:B---3--:R-:W-:Y:S01]  /*6f60*/  IADD3 R40, P5, PT, R20, R99, RZ ;  /* 0x0000006314287210 */ /* 0x008fe20007fbe0ff */
[----:B------:R-:W-:Y:S02]  /*6f70*/  IMAD.X R11, R4, 0x1, R105, P4 ;  /* 0x00000001040b7824 */ /* 0x000fe400020e0669 */
[----:B------:R3:W-:Y:S01]  /*6f80*/  LDGSTS.E [R211+0x1400], desc[UR20][R46.64], P3 ;  /* 0x014000002ed37fae */ /* 0x0007e200099a1014 */
[----:B-1----:R-:W-:Y:S01]  /*6f90*/  IADD3 R42, P4, PT, R20, R91, RZ ;  /* 0x0000005b142a7210 */ /* 0x002fe20007f9e0ff */
[----:B------:R-:W-:-:S02]  /*6fa0*/  IMAD.X R41, R4, 0x1, R97, P5 ;  /* 0x0000000104297824 */ /* 0x000fc400028e0661 */
        /* <DEDUP_REMOVED lines=32> */
[----:B------:R-:W-:Y:S01]  /*71b0*/  IMAD.X R49, R4, 0x1, R133, P4 ;  /* 0x0000000104317824 */ /* 0x000fe200020e0685 */
[----:B------:R-:W-:Y:S01]  /*71c0*/  IADD3 R52, P4, PT, R20, R119, RZ ;  /* 0x0000007714347210 */ /* 0x000fe20007f9e0ff */
[----:B------:R3:W-:Y:S02]  /*71d0*/  LDGSTS.E [R213+0x600], desc[UR20][R42.64], P3 ;  /* 0x006000002ad57fae */ /* 0x0007e400099a1014 */
[----:B------:R-:W-:Y:S01]  /*71e0*/  IMAD.X R51, R4, 0x1, R125, P5 ;  /* 0x0000000104337824 */ /* 0x000fe200028e067d */
[----:B-1----:R-:W-:Y:S01]  /*71f0*/  IADD3 R10, P6, PT, R20, R67, RZ ;  /* 0x00000043140a7210 */ /* 0x002fe20007fde0ff */
[----:B------:R-:W-:Y:S01]  /*7200*/  IMAD.X R53, R4, 0x1, R117, P4 ;  /* 0x0000000104357824 */ /* 0x000fe200020e0675 */
[----:B------:R1:W-:Y:S01]  /*7210*/  LDGSTS.E [R213+0xa00], desc[UR20][R44.64], P3 ;  /* 0x00a000002cd57fae */ /* 0x0003e200099a1014 */
[----:B--2---:R-:W-:-:S02]  /*7220*/  IADD3 R40, P5, PT, R20, R111, RZ ;  /* 0x0000006f14287210 */ /* 0x004fc40007fbe0ff */
[----:B------:R-:W-:Y:S01]  /*7230*/  IMAD.X R11, R4, 0x1, R65, P6 ;  /* 0x00000001040b7824 */ /* 0x000fe200030e0641 */
[----:B------:R2:W-:Y:S01]  /*7240*/  LDGSTS.E [R213+0xe00], desc[UR20][R46.64], P3 ;  /* 0x00e000002ed57fae */ /* 0x0005e200099a1014 */
[----:B---3--:R-:W-:Y:S01]  /*7250*/  IADD3 R42, P4, PT, R20, R103, RZ ;  /* 0x00000067142a7210 */ /* 0x008fe20007f9e0ff */
[----:B------:R-:W-:Y:S02]  /*7260*/  IMAD.X R41, R4, 0x1, R109, P5 ;  /* 0x0000000104297824 */ /* 0x000fe400028e066d */
[----:B------:R3:W-:Y:S01]  /*7270*/  LDGSTS.E [R213+0x1200], desc[UR20][R48.64], P3 ;  /* 0x0120000030d57fae */ /* 0x0007e200099a1014 */
[----:B-1----:R-:W-:Y:S01]  /*7280*/  IADD3 R44, P5, PT, R20, R95, RZ ;  /* 0x0000005f142c7210 */ /* 0x002fe20007fbe0ff */
[----:B------:R-:W-:Y:S02]  /*7290*/  IMAD.X R43, R4, 0x1, R101, P4 ;  /* 0x00000001042b7824 */ /* 0x000fe400020e0665 */
[----:B------:R1:W-:Y:S01]  /*72a0*/  LDGSTS.E [R213+0x1600], desc[UR20][R50.64], P3 ;  /* 0x0160000032d57fae */ /* 0x0003e200099a1014 */
[----:B--2---:R-:W-:Y:S01]  /*72b0*/  IADD3 R46, P4, PT, R20, R87, RZ ;  /* 0x00000057142e7210 */ /* 0x004fe20007f9e0ff */
[----:B------:R-:W-:-:S02]  /*72c0*/  IMAD.X R45, R4, 0x1, R93, P5 ;  /* 0x00000001042d7824 */ /* 0x000fc400028e065d */
[----:B------:R-:W-:Y:S01]  /*72d0*/  LDGSTS.E [R213+0x1a00], desc[UR20][R52.64], P3 ;  /* 0x01a0000034d57fae */ /* 0x000fe200099a1014 */
[----:B---3--:R-:W-:Y:S01]  /*72e0*/  IADD3 R48, P5, PT, R20, R79, RZ ;  /* 0x0000004f14307210 */ /* 0x008fe20007fbe0ff */
[C---:B------:R-:W-:Y:S02]  /*72f0*/  IMAD.X R47, R4.reuse, 0x1, R85, P4 ;  /* 0x00000001042f7824 */ /* 0x040fe400020e0655 */
[----:B------:R2:W-:Y:S02]  /*7300*/  LDGSTS.E [R213+0x1e00], desc[UR20][R40.64], P3 ;  /* 0x01e0000028d57fae */ /* 0x0005e400099a1014 */
[----:B------:R-:W-:Y:S01]  /*7310*/  IMAD.X R49, R4, 0x1, R77, P5 ;  /* 0x0000000104317824 */ /* 0x000fe200028e064d */
[----:B-1----:R-:W-:Y:S01]  /*7320*/  IADD3 R50, P4, PT, R20, R59, RZ ;  /* 0x0000003b14327210 */ /* 0x002fe20007f9e0ff */
[----:B------:R1:W-:Y:S04]  /*7330*/  LDGSTS.E [R213+0x2200], desc[UR20][R42.64], P3 ;  /* 0x022000002ad57fae */ /* 0x0003e800099a1014 */
[----:B------:R-:W-:Y:S01]  /*7340*/  IMAD.X R51, R4, 0x1, R57, P4 ;  /* 0x0000000104337824 */ /* 0x000fe200020e0639 */
[----:B------:R-:W-:Y:S01]  /*7350*/  LDGSTS.E [R213+0x2600], desc[UR20][R44.64], P3 ;  /* 0x026000002cd57fae */ /* 0x000fe200099a1014 */
[----:B--2---:R-:W-:-:S03]  /*7360*/  IADD3 R40, P5, PT, R20, R31, RZ ;  /* 0x0000001f14287210 */ /* 0x004fc60007fbe0ff */
[----:B------:R-:W-:Y:S01]  /*7370*/  LDGSTS.E [R213+0x2a00], desc[UR20][R46.64], P3 ;  /* 0x02a000002ed57fae */ /* 0x000fe200099a1014 */
[----:B-1----:R-:W-:Y:S01]  /*7380*/  IADD3 R42, P6, PT, R20, R15, RZ ;  /* 0x0000000f142a7210 */ /* 0x002fe20007fde0ff */
[----:B------:R-:W-:Y:S02]  /*7390*/  IMAD.X R41, R4, 0x1, R29, P5 ;  /* 0x0000000104297824 */ /* 0x000fe400028e061d */
[----:B------:R-:W-:Y:S01]  /*73a0*/  LDGSTS.E [R213+0x2e00], desc[UR20][R48.64], P3 ;  /* 0x02e0000030d57fae */ /* 0x000fe200099a1014 */
[----:B------:R-:W-:Y:S01]  /*73b0*/  IADD3 R20, P4, PT, R20, R209, RZ ;  /* 0x000000d114147210 */ /* 0x000fe20007f9e0ff */
[C---:B------:R-:W-:Y:S02]  /*73c0*/  IMAD.X R43, R4.reuse, 0x1, R13, P6 ;  /* 0x00000001042b7824 */ /* 0x040fe400030e060d */
[----:B------:R1:W-:Y:S01]  /*73d0*/  LDGSTS.E [R213+0x3200], desc[UR20][R10.64], P3 ;  /* 0x032000000ad57fae */ /* 0x0003e200099a1014 */
[----:B------:R-:W-:Y:S01]  /*73e0*/  IADD3 R9, P5, PT, R9, R8, RZ ;  /* 0x0000000809097210 */ /* 0x000fe20007fbe0ff */
[----:B------:R-:W-:-:S02]  /*73f0*/  IMAD.X R4, R4, 0x1, R165, P4 ;  /* 0x0000000104047824 */ /* 0x000fc400020e06a5 */
[----:B------:R2:W-:Y:S02]  /*7400*/  LDGSTS.E [R213+0x3600], desc[UR20][R50.64], P3 ;  /* 0x0360000032d57fae */ /* 0x0005e400099a1014 */
[----:B------:R-:W-:Y:S02]  /*7410*/  IMAD.X R6, R6, 0x1, R5, P5 ;  /* 0x0000000106067824 */ /* 0x000fe400028e0605 */
[----:B------:R2:W-:Y:S04]  /*7420*/  LDGSTS.E [R213+0x3a00], desc[UR20][R40.64], P3 ;  /* 0x03a0000028d57fae */ /* 0x0005e800099a1014 */
[----:B------:R2:W-:Y:S01]  /*7430*/  LDGSTS.E [R213+0x3e00], desc[UR20][R42.64], P3 ;  /* 0x03e000002ad57fae */ /* 0x0005e200099a1014 */
[----:B------:R-:W-:Y:S01]  /*7440*/  ISETP.NE.U32.AND P3, PT, R92, UR7, PT ;  /* 0x000000075c007c0c */ /* 0x000fe2000bf65070 */
[----:B-1----:R-:W-:-:S02]  /*7450*/  IMAD.U32 R10, RZ, RZ, UR4 ;  /* 0x00000004ff0a7e24 */ /* 0x002fc4000f8e00ff */
[----:B------:R-:W0:Y:S10]  /*7460*/  LDGDEPBAR ;  /* 0x00000000000079af */ /* 0x000e340000000000 */
[----:B--2---:R-:W-:Y:S05]  /*7470*/  @P3 BRA `(.L_x_10) ;  /* 0xffffffec004c3947 */ /* 0x004fea000383ffff */
.L_x_7:
[C---:B------:R-:W-:Y:S02]  /*7480*/  IMAD.SHL.U32 R70, R69.reuse, 0x10, RZ ;  /* 0x0000001045467824 */ /* 0x040fe400078e00ff */
[----:B------:R-:W-:-:S03]  /*7490*/  IMAD.SHL.U32 R71, R69, 0x80, RZ ;  /* 0x0000008045477824 */ /* 0x000fc600078e00ff */
[----:B------:R-:W-:Y:S01]  /*74a0*/  LOP3.LUT R70, R70, 0xf0, RZ, 0xc0, !PT ;  /* 0x000000f046467812 */ /* 0x000fe200078ec0ff */
[----:B------:R-:W-:Y:S06]  /*74b0*/  @!P2 BRA `(.L_x_11) ;  /* 0x000000000010a947 */ /* 0x000fec0003800000 */
[----:B------:R-:W-:-:S06]  /*74c0*/  USHF.L.U32 UR4, UR4, 0x1f, URZ ;  /* 0x0000001f04047899 */ /* 0x000fcc00080006ff */
[----:B-1----:R-:W-:-:S04]  /*74d0*/  IMAD.U32 R4, RZ, RZ, UR4 ;  /* 0x00000004ff047e24 */ /* 0x002fc8000f8e00ff */
[----:B------:R-:W1:Y:S02]  /*74e0*/  SYNCS.PHASECHK.TRANS64.TRYWAIT P1, [UR12], R4 ;  /* 0x00000004ff0075a7 */ /* 0x000e64000802110c */
[----:B-1----:R-:W-:Y:S05]  /*74f0*/  @!P1 BRA `(.L_x_12) ;  /* 0x0000002000c89947 */ /* 0x002fea0003800000 */
.L_x_11:
[----:B------:R-:W-:-:S04]  /*7500*/  DEPBAR.LE SB0, 0x0 ;  /* 0x000080000000791a */ /* 0x000fc80000000000 */
[----:B------:R-:W-:Y:S01]  /*7510*/  BAR.SYNC.DEFER_BLOCKING 0x0 ;  /* 0x0000000000007b1d */ /* 0x000fe20000010000 */
[----:B------:R-:W-:Y:S02]  /*7520*/  LOP3.LUT R71, R71, 0x800, RZ, 0xc0, !PT ;  /* 0x0000080047477812 */ /* 0x000fe400078ec0ff */
[----:B------:R-:W-:Y:S02]  /*7530*/  LOP3.LUT R69, R69, 0x60, RZ, 0xc0, !PT ;  /* 0x0000006045457812 */ /* 0x000fe400078ec0ff */
[----:B------:R-:W-:Y:S01]  /*7540*/  IADD3 R70, PT, PT, R70, UR10, R71 ;  /* 0x0000000a46467c10 */ /* 0x000fe2000fffe047 */
[----:B------:R-:W2:Y:S01]  /*7550*/  LDCU UR4, c[0x0][0x3b4] ;  /* 0x00007680ff0477ac */ /* 0x000ea20008000800 */
[----:B------:R-:W-:Y:S02]  /*7560*/  LEA R0, R0, UR10, 0x4 ;  /* 0x0000000a00007c11 */ /* 0x000fe4000f8e20ff */
[C-C-:B-1----:R-:W-:Y:S01]  /*7570*/  LOP3.LUT R93, R2.reuse, 0x4, R3.reuse, 0xfe, !PT ;  /* 0x00000004025d7812 */ /* 0x142fe200078efe03 */
[----:B------:R-:W-:Y:S01]  /*7580*/  IMAD R88, R69, 0x8, R70 ;  /* 0x0000000845587824 */ /* 0x000fe200078e0246 */
[----:B------:R-:W-:-:S02]  /*7590*/  LOP3.LUT R91, R2, 0x6, R3, 0xfe, !PT ;  /* 0x00000006025b7812 */ /* 0x000fc400078efe03 */
[C-C-:B------:R-:W-:Y:S02]  /*75a0*/  LOP3.LUT R115, R2.reuse, 0x8, R3.reuse, 0xfe, !PT ;  /* 0x0000000802737812 */ /* 0x140fe400078efe03 */
[C-C-:B------:R-:W-:Y:S02]  /*75b0*/  LOP3.LUT R113, R2.reuse, 0xa, R3.reuse, 0xfe, !PT ;  /* 0x0000000a02717812 */ /* 0x140fe400078efe03 */
[C-C-:B------:R-:W-:Y:S02]  /*75c0*/  LOP3.LUT R111, R2.reuse, 0xc, R3.reuse, 0xfe, !PT ;  /* 0x0000000c026f7812 */ /* 0x140fe400078efe03 */
[C-C-:B------:R-:W-:Y:S02]  /*75d0*/  LOP3.LUT R109, R2.reuse, 0xe, R3.reuse, 0xfe, !PT ;  /* 0x0000000e026d7812 */ /* 0x140fe400078efe03 */
[C-C-:B------:R-:W-:Y:S02]  /*75e0*/  LOP3.LUT R107, R2.reuse, 0x10, R3.reuse, 0xfe, !PT ;  /* 0x00000010026b7812 */ /* 0x140fe400078efe03 */
[C-C-:B------:R-:W-:Y:S01]  /*75f0*/  LOP3.LUT R105, R2.reuse, 0x12, R3.reuse, 0xfe, !PT ;  /* 0x0000001202697812 */ /* 0x140fe200078efe03 */
[----:B------:R-:W1:Y:S02]  /*7600*/  @!P0 SYNCS.CCTL.IV [UR10+0x12000] ;  /* 0x01200000ff0089b1 */ /* 0x000e64000800000a */
[----:B-1----:R-:W-:Y:S01]  /*7610*/  BAR.SYNC.DEFER_BLOCKING 0x0 ;  /* 0x0000000000007b1d */ /* 0x002fe20000010000 */
[----:B------:R-:W-:-:S02]  /*7620*/  LOP3.LUT R103, R2, 0x14, R3, 0xfe, !PT ;  /* 0x0000001402677812 */ /* 0x000fc400078efe03 */
[C-C-:B------:R-:W-:Y:S02]  /*7630*/  LOP3.LUT R101, R2.reuse, 0x16, R3.reuse, 0xfe, !PT ;  /* 0x0000001602657812 */ /* 0x140fe400078efe03 */
[C-C-:B------:R-:W-:Y:S02]  /*7640*/  LOP3.LUT R99, R2.reuse, 0x18, R3.reuse, 0xfe, !PT ;  /* 0x0000001802637812 */ /* 0x140fe400078efe03 */
[C-C-:B------:R-:W-:Y:S01]  /*7650*/  LOP3.LUT R71, R2.reuse, 0x1e, R3.reuse, 0xfe, !PT ;  /* 0x0000001e02477812 */ /* 0x140fe200078efe03 */
[----:B------:R-:W-:Y:S01]  /*7660*/  LDTM.16dp32bit_t0_t15.x64 R4, tmem[UR11] ;  /* 0x0000000b000479ee */ /* 0x000fe20008b00000 */
[----:B------:R-:W1:Y:S01]  /*7670*/  LDTM.16dp32bit_t16_t31.x64 R4, tmem[UR11+0x40] ;  /* 0x0000400b000479ee */ /* 0x000e620008b20000 */
[C-C-:B------:R-:W-:Y:S02]  /*7680*/  LOP3.LUT R89, R2.reuse, 0x1c, R3.reuse, 0xfe, !PT ;  /* 0x0000001c02597812 */ /* 0x140fe400078efe03 */
[C---:B------:R-:W-:Y:S02]  /*7690*/  LOP3.LUT R97, R2.reuse, 0x1a, R3, 0xfe, !PT ;  /* 0x0000001a02617812 */ /* 0x040fe400078efe03 */
[----:B------:R-:W-:-:S02]  /*76a0*/  LOP3.LUT R69, R2, R3, RZ, 0xfc, !PT ;  /* 0x0000000302457212 */ /* 0x000fc400078efcff */
[----:B------:R-:W-:Y:S01]  /*76b0*/  LOP3.LUT R117, R2, 0x2, R3, 0xfe, !PT ;  /* 0x0000000202757812 */ /* 0x000fe200078efe03 */
[----:B--2---:R-:W-:Y:S01]  /*76c0*/  IMAD R3, R68, UR4, RZ ;  /* 0x0000000444037c24 */ /* 0x004fe2000f8e02ff */
[----:B------:R-:W2:Y:S01]  /*76d0*/  LDC R2, c[0x0][0x3b8] ;  /* 0x0000ee00ff027b82 */ /* 0x000ea20000000800 */
[----:B------:R-:W3:Y:S01]  /*76e0*/  @!P0 SYNCS.CCTL.IV [UR10+0x12008] ;  /* 0x01200800ff0089b1 */ /* 0x000ee2000800000a */
[----:B------:R-:W-:Y:S01]  /*76f0*/  NOP ;  /* 0x0000000000007918 */ /* 0x000fe20000000000 */
[----:B------:R-:W4:Y:S01]  /*7700*/  LDCU.128 UR8, c[0x0][0x390] ;  /* 0x00007200ff0877ac */ /* 0x000f220008000c00 */
[----:B-1----:R-:W-:Y:S02]  /*7710*/  IMAD.MOV.U32 R72, RZ, RZ, R4 ;  /* 0x000000ffff487224 */ /* 0x002fe400078e0004 */
[----:B------:R-:W-:Y:S02]  /*7720*/  IMAD.MOV.U32 R4, RZ, RZ, R5 ;  /* 0x000000ffff047224 */ /* 0x000fe400078e0005 */
[----:B------:R-:W-:-:S02]  /*7730*/  IMAD.MOV.U32 R73, RZ, RZ, R6 ;  /* 0x000000ffff497224 */ /* 0x000fc400078e0006 */
[----:B------:R-:W-:Y:S02]  /*7740*/  IMAD.MOV.U32 R5, RZ, RZ, R7 ;  /* 0x000000ffff057224 */ /* 0x000fe400078e0007 */
[----:B------:R-:W-:Y:S02]  /*7750*/  IMAD.MOV.U32 R74, RZ, RZ, R8 ;  /* 0x000000ffff4a7224 */ /* 0x000fe400078e0008 */
[----:B------:R-:W-:Y:S02]  /*7760*/  IMAD.MOV.U32 R75, RZ, RZ, R10 ;  /* 0x000000ffff4b7224 */ /* 0x000fe400078e000a */
[----:B------:R-:W-:Y:S01]  /*7770*/  IMAD.MOV.U32 R6, RZ, RZ, R9 ;  /* 0x000000ffff067224 */ /* 0x000fe200078e0009 */
[----:B----4-:R-:W-:Y:S01]  /*7780*/  ISETP.GE.AND P0, PT, R68, UR10, PT ;  /* 0x0000000a44007c0c */ /* 0x010fe2000bf06270 */
[----:B------:R-:W-:Y:S01]  /*7790*/  IMAD.MOV.U32 R7, RZ, RZ, R11 ;  /* 0x000000ffff077224 */ /* 0x000fe200078e000b */
[----:B---3--:R-:W-:Y:S01]  /*77a0*/  STS.128 [R88], R72 ;  /* 0x0000004858007388 */ /* 0x008fe20000000c00 */
[----:B------:R-:W-:Y:S01]  /*77b0*/  IMAD.MOV.U32 R8, RZ, RZ, R12 ;  /* 0x000000ffff087224 */ /* 0x000fe200078e000c */
[----:B------:R-:W-:Y:S01]  /*77c0*/  ISETP.LT.AND P1, PT, R93, UR11, !P0 ;  /* 0x0000000b5d007c0c */ /* 0x000fe2000c721270 */
[----:B------:R-:W-:Y:S01]  /*77d0*/  IMAD.MOV.U32 R12, RZ, RZ, R13 ;  /* 0x000000ffff0c7224 */ /* 0x000fe200078e000d */
[----:B------:R-:W-:Y:S01]  /*77e0*/  STS.128 [R88+0x400], R4 ;  /* 0x0004000458007388 */ /* 0x000fe20000000c00 */
[----:B------:R-:W-:Y:S01]  /*77f0*/  IMAD.MOV.U32 R9, RZ, RZ, R14 ;  /* 0x000000ffff097224 */ /* 0x000fe200078e000e */
[----:B------:R-:W-:Y:S01]  /*7800*/  ISETP.LT.AND P6, PT, R91, UR11, !P0 ;  /* 0x0000000b5b007c0c */ /* 0x000fe2000c7c1270 */
[----:B------:R-:W-:Y:S01]  /*7810*/  IMAD.MOV.U32 R13, RZ, RZ, R15 ;  /* 0x000000ffff0d7224 */ /* 0x000fe200078e000f */
[----:B------:R-:W-:Y:S01]  /*7820*/  BAR.SYNC.DEFER_BLOCKING 0x0 ;  /* 0x0000000000007b1d */ /* 0x000fe20000010000 */
[----:B------:R-:W-:-:S02]  /*7830*/  IMAD.MOV.U32 R10, RZ, RZ, R16 ;  /* 0x000000ffff0a7224 */ /* 0x000fc400078e0010 */
[----:B------:R-:W-:Y:S02]  /*7840*/  IMAD.MOV.U32 R11, RZ, RZ, R18 ;  /* 0x000000ffff0b7224 */ /* 0x000fe400078e0012 */
[----:B------:R-:W-:Y:S02]  /*7850*/  IMAD.MOV.U32 R14, RZ, RZ, R17 ;  /* 0x000000ffff0e7224 */ /* 0x000fe400078e0011 */
[----:B------:R-:W-:Y:S02]  /*7860*/  IMAD.MOV.U32 R15, RZ, RZ, R19 ;  /* 0x000000ffff0f7224 */ /* 0x000fe400078e0013 */
[----:B------:R-:W-:Y:S02]  /*7870*/  IMAD.MOV.U32 R16, RZ, RZ, R20 ;  /* 0x000000ffff107224 */ /* 0x000fe400078e0014 */
[----:B------:R-:W-:Y:S02]  /*7880*/  IMAD.MOV.U32 R20, RZ, RZ, R21 ;  /* 0x000000ffff147224 */ /* 0x000fe400078e0015 */
[----:B------:R-:W-:-:S02]  /*7890*/  IMAD.MOV.U32 R17, RZ, RZ, R22 ;  /* 0x000000ffff117224 */ /* 0x000fc400078e0016 */
[----:B------:R-:W-:Y:S02]  /*78a0*/  IMAD.MOV.U32 R21, RZ, RZ, R23 ;  /* 0x000000ffff157224 */ /* 0x000fe400078e0017 */
[----:B------:R-:W-:Y:S02]  /*78b0*/  IMAD.MOV.U32 R18, RZ, RZ, R24 ;  /* 0x000000ffff127224 */ /* 0x000fe400078e0018 */
[----:B------:R-:W-:Y:S02]  /*78c0*/  IMAD.MOV.U32 R19, RZ, RZ, R26 ;  /* 0x000000ffff137224 */ /* 0x000fe400078e001a */
[----:B------:R-:W-:Y:S02]  /*78d0*/  IMAD.MOV.U32 R22, RZ, RZ, R25 ;  /* 0x000000ffff167224 */ /* 0x000fe400078e0019 */
[----:B------:R-:W-:Y:S01]  /*78e0*/  IMAD.MOV.U32 R23, RZ, RZ, R27 ;  /* 0x000000ffff177224 */ /* 0x000fe200078e001b */
[----:B------:R-:W1:Y:S01]  /*78f0*/  LDS.128 R76, [R0] ;  /* 0x00000000004c7984 */ /* 0x000e620000000c00 */
[----:B------:R-:W-:-:S02]  /*7900*/  IMAD.MOV.U32 R24, RZ, RZ, R28 ;  /* 0x000000ffff187224 */ /* 0x000fc400078e001c */
[----:B------:R-:W-:Y:S01]  /*7910*/  IMAD.MOV.U32 R28, RZ, RZ, R29 ;  /* 0x000000ffff1c7224 */ /* 0x000fe200078e001d */
[----:B------:R-:W-:Y:S01]  /*7920*/  LDS.128 R4, [R0+0x800] ;  /* 0x0008000000047984 */ /* 0x000fe20000000c00 */
[----:B------:R-:W-:Y:S02]  /*7930*/  IMAD.MOV.U32 R25, RZ, RZ, R30 ;  /* 0x000000ffff197224 */ /* 0x000fe400078e001e */
[----:B------:R-:W-:Y:S01]  /*7940*/  IMAD.MOV.U32 R29, RZ, RZ, R31 ;  /* 0x000000ffff1d7224 */ /* 0x000fe200078e001f */
[----:B------:R-:W-:Y:S01]  /*7950*/  BAR.SYNC.DEFER_BLOCKING 0x0 ;  /* 0x0000000000007b1d */ /* 0x000fe20000010000 */
[----:B------:R-:W-:Y:S02]  /*7960*/  IMAD.MOV.U32 R26, RZ, RZ, R32 ;  /* 0x000000ffff1a7224 */ /* 0x000fe400078e0020 */
[----:B------:R-:W-:Y:S02]  /*7970*/  IMAD.MOV.U32 R27, RZ, RZ, R34 ;  /* 0x000000ffff1b7224 */ /* 0x000fe400078e0022 */
        /* <DEDUP_REMOVED lines=9> */
[----:B------:R-:W-:Y:S01]  /*7a10*/  IMAD.MOV.U32 R123, RZ, RZ, R67 ;  /* 0x000000ffff7b7224 */ /* 0x000fe200078e0043 */
[----:B------:R-:W-:Y:S01]  /*7a20*/  STS.128 [R88], R8 ;  /* 0x0000000858007388 */ /* 0x000fe20000000c00 */
[-C--:B--2---:R-:W-:Y:S02]  /*7a30*/  IMAD R68, R101, R2.reuse, RZ ;  /* 0x0000000265447224 */ /* 0x084fe400078e02ff */
[----:B------:R-:W-:Y:S01]  /*7a40*/  IMAD R70, R99, R2, RZ ;  /* 0x0000000263467224 */ /* 0x000fe200078e02ff */
[----:B------:R-:W-:Y:S01]  /*7a50*/  STS.128 [R88+0x400], R12 ;  /* 0x0004000c58007388 */ /* 0x000fe20000000c00 */
[----:B------:R-:W-:Y:S06]  /*7a60*/  BAR.SYNC.DEFER_BLOCKING 0x0 ;  /* 0x0000000000007b1d */ /* 0x000fec0000010000 */
[----:B------:R-:W2:Y:S04]  /*7a70*/  LDS.128 R80, [R0] ;  /* 0x0000000000507984 */ /* 0x000ea80000000c00 */
[----:B------:R-:W-:Y:S01]  /*7a80*/  LDS.128 R8, [R0+0x800] ;  /* 0x0008000000087984 */ /* 0x000fe20000000c00 */
[----:B------:R-:W-:Y:S06]  /*7a90*/  BAR.SYNC.DEFER_BLOCKING 0x0 ;  /* 0x0000000000007b1d */ /* 0x000fec0000010000 */
[----:B------:R-:W-:Y:S04]  /*7aa0*/  STS.128 [R88], R16 ;  /* 0x0000001058007388 */ /* 0x000fe80000000c00 */
[----:B------:R3:W-:Y:S01]  /*7ab0*/  STS.128 [R88+0x400], R20 ;  /* 0x0004001458007388 */ /* 0x0007e20000000c00 */
[----:B------:R-:W-:Y:S01]  /*7ac0*/  BAR.SYNC.DEFER_BLOCKING 0x0 ;  /* 0x0000000000007b1d */ /* 0x000fe20000010000 */
[----:B---3--:R-:W-:-:S02]  /*7ad0*/  IMAD.MOV.U32 R20, RZ, RZ, R36 ;  /* 0x000000ffff147224 */ /* 0x008fc400078e0024 */
[----:B------:R-:W-:Y:S02]  /*7ae0*/  IMAD.MOV.U32 R21, RZ, RZ, R38 ;  /* 0x000000ffff157224 */ /* 0x000fe400078e0026 */
[----:B------:R-:W-:Y:S02]  /*7af0*/  IMAD.MOV.U32 R22, RZ, RZ, R40 ;  /* 0x000000ffff167224 */ /* 0x000fe400078e0028 */
[----:B------:R-:W-:Y:S01]  /*7b00*/  IMAD.MOV.U32 R23, RZ, RZ, R42 ;  /* 0x000000ffff177224 */ /* 0x000fe200078e002a */
[----:B------:R-:W3:Y:S04]  /*7b10*/  LDS.128 R84, [R0] ;  /* 0x0000000000547984 */ /* 0x000ee80000000c00 */
[----:B------:R-:W-:Y:S01]  /*7b20*/  LDS.128 R12, [R0+0x800] ;  /* 0x00080000000c7984 */ /* 0x000fe20000000c00 */
[----:B------:R-:W-:Y:S06]  /*7b30*/  BAR.SYNC.DEFER_BLOCKING 0x0 ;  /* 0x0000000000007b1d */ /* 0x000fec0000010000 */
[----:B------:R4:W-:Y:S04]  /*7b40*/  STS.128 [R88], R24 ;  /* 0x0000001858007388 */ /* 0x0009e80000000c00 */
[----:B------:R5:W-:Y:S01]  /*7b50*/  STS.128 [R88+0x400], R28 ;  /* 0x0004001c58007388 */ /* 0x000be20000000c00 */
[----:B------:R-:W-:Y:S01]  /*7b60*/  BAR.SYNC.DEFER_BLOCKING 0x0 ;  /* 0x0000000000007b1d */ /* 0x000fe20000010000 */
[----:B----4-:R-:W-:-:S02]  /*7b70*/  IMAD.MOV.U32 R24, RZ, RZ, R44 ;  /* 0x000000ffff187224 */ /* 0x010fc400078e002c */
[----:B------:R-:W-:Y:S02]  /*7b80*/  IMAD.MOV.U32 R25, RZ, RZ, R46 ;  /* 0x000000ffff197224 */ /* 0x000fe400078e002e */
[----:B------:R-:W-:Y:S02]  /*7b90*/  IMAD.MOV.U32 R26, RZ, RZ, R48 ;  /* 0x000000ffff1a7224 */ /* 0x000fe400078e0030 */
[----:B------:R-:W-:Y:S02]  /*7ba0*/  IMAD.MOV.U32 R27, RZ, RZ, R50 ;  /* 0x000000ffff1b7224 */ /* 0x000fe400078e0032 */
[----:B-----5:R-:W-:Y:S02]  /*7bb0*/  IMAD.MOV.U32 R28, RZ, RZ, R45 ;  /* 0x000000ffff1c7224 */ /* 0x020fe400078e002d */
[----:B------:R-:W-:Y:S02]  /*7bc0*/  IMAD.MOV.U32 R29, RZ, RZ, R47 ;  /* 0x000000ffff1d7224 */ /* 0x000fe400078e002f */
[----:B------:R-:W-:-:S02]  /*7bd0*/  IMAD.MOV.U32 R30, RZ, RZ, R49 ;  /* 0x000000ffff1e7224 */ /* 0x000fc400078e0031 */
[----:B------:R-:W-:Y:S01]  /*7be0*/  IMAD.MOV.U32 R31, RZ, RZ, R51 ;  /* 0x000000ffff1f7224 */ /* 0x000fe200078e0033 */
[----:B------:R-:W4:Y:S01]  /*7bf0*/  LDS.128 R72, [R0] ;  /* 0x0000000000487984 */ /* 0x000f220000000c00 */
[----:B------:R-:W-:Y:S02]  /*7c00*/  IMAD.MOV.U32 R44, RZ, RZ, R52 ;  /* 0x000000ffff2c7224 */ /* 0x000fe400078e0034 */
[----:B------:R-:W-:Y:S01]  /*7c10*/  IMAD.MOV.U32 R45, RZ, RZ, R54 ;  /* 0x000000ffff2d7224 */ /* 0x000fe200078e0036 */
[----:B------:R-:W-:Y:S01]  /*7c20*/  LDS.128 R16, [R0+0x800] ;  /* 0x0008000000107984 */ /* 0x000fe20000000c00 */
[----:B------:R-:W-:Y:S02]  /*7c30*/  IMAD.MOV.U32 R46, RZ, RZ, R56 ;  /* 0x000000ffff2e7224 */ /* 0x000fe400078e0038 */
        /* <DEDUP_REMOVED lines=10> */
[-C--:B------:R-:W-:Y:S02]  /*7ce0*/  IMAD R59, R111, R2.reuse, RZ ;  /* 0x000000026f3b7224 */ /* 0x080fe400078e02ff */
[-C--:B------:R-:W-:Y:S02]  /*7cf0*/  IMAD R60, R109, R2.reuse, RZ ;  /* 0x000000026d3c7224 */ /* 0x080fe400078e02ff */
[-C--:B------:R-:W-:Y:S02]  /*7d00*/  IMAD R62, R107, R2.reuse, RZ ;  /* 0x000000026b3e7224 */ /* 0x080fe400078e02ff */
[-C--:B------:R-:W-:Y:S01]  /*7d10*/  IMAD R64, R105, R2.reuse, RZ ;  /* 0x0000000269407224 */ /* 0x080fe200078e02ff */
[----:B------:R-:W-:Y:S01]  /*7d20*/  STS.128 [R88], R20 ;  /* 0x0000001458007388 */ /* 0x000fe20000000c00 */
[----:B------:R-:W-:-:S03]  /*7d30*/  IMAD R66, R103, R2, RZ ;  /* 0x0000000267427224 */ /* 0x000fc600078e02ff */
[----:B------:R-:W-:Y:S01]  /*7d40*/  STS.128 [R88+0x400], R32 ;  /* 0x0004002058007388 */ /* 0x000fe20000000c00 */
[----:B------:R-:W-:Y:S06]  /*7d50*/  BAR.SYNC.DEFER_BLOCKING 0x0 ;  /* 0x0000000000007b1d */ /* 0x000fec0000010000 */
[----:B------:R-:W5:Y:S04]  /*7d60*/  LDS.128 R40, [R0] ;  /* 0x0000000000287984 */ /* 0x000f680000000c00 */
[----:B------:R-:W-:Y:S01]  /*7d70*/  LDS.128 R20, [R0+0x800] ;  /* 0x0008000000147984 */ /* 0x000fe20000000c00 */
[----:B------:R-:W-:Y:S06]  /*7d80*/  BAR.SYNC.DEFER_BLOCKING 0x0 ;  /* 0x0000000000007b1d */ /* 0x000fec0000010000 */
[----:B------:R-:W-:Y:S04]  /*7d90*/  STS.128 [R88], R24 ;  /* 0x0000001858007388 */ /* 0x000fe80000000c00 */
[----:B------:R-:W-:Y:S01]  /*7da0*/  STS.128 [R88+0x400], R28 ;  /* 0x0004001c58007388 */ /* 0x000fe20000000c00 */
[----:B------:R-:W-:Y:S06]  /*7db0*/  BAR.SYNC.DEFER_BLOCKING 0x0 ;  /* 0x0000000000007b1d */ /* 0x000fec0000010000 */
[----:B------:R-:W1:Y:S04]  /*7dc0*/  LDS.128 R36, [R0] ;  /* 0x0000000000247984 */ /* 0x000e680000000c00 */
[----:B------:R-:W-:Y:S01]  /*7dd0*/  LDS.128 R28, [R0+0x800] ;  /* 0x00080000001c7984 */ /* 0x000fe20000000c00 */
[----:B------:R-:W-:Y:S06]  /*7de0*/  BAR.SYNC.DEFER_BLOCKING 0x0 ;  /* 0x0000000000007b1d */ /* 0x000fec0000010000 */
[----:B------:R2:W-:Y:S04]  /*7df0*/  STS.128 [R88], R44 ;  /* 0x0000002c58007388 */ /* 0x0005e80000000c00 */
[----:B------:R3:W-:Y:S01]  /*7e00*/  STS.128 [R88+0x400], R48 ;  /* 0x0004003058007388 */ /* 0x0007e20000000c00 */
[----:B------:R-:W-:Y:S01]  /*7e10*/  BAR.SYNC.DEFER_BLOCKING 0x0 ;  /* 0x0000000000007b1d */ /* 0x000fe20000010000 */
[-C--:B--2---:R-:W-:Y:S01]  /*7e20*/  IMAD R46, R93, R2.reuse, RZ ;  /* 0x000000025d2e7224 */ /* 0x084fe200078e02ff */
[----:B------:R-:W-:Y:S01]  /*7e30*/  LEA R44, P2, R3, UR8, 0x2 ;  /* 0x00000008032c7c11 */ /* 0x000fe2000f8410ff */
[----:B------:R-:W-:-:S02]  /*7e40*/  IMAD R47, R91, R2, RZ ;  /* 0x000000025b2f7224 */ /* 0x000fc400078e02ff */
[-C--:B---3--:R-:W-:Y:S01]  /*7e50*/  IMAD R48, R115, R2.reuse, RZ ;  /* 0x0000000273307224 */ /* 0x088fe200078e02ff */
[----:B------:R-:W-:Y:S01]  /*7e60*/  LEA.HI.X.SX32 R3, R3, UR9, 0x2, P2 ;  /* 0x0000000903037c11 */ /* 0x000fe200090f16ff */
[----:B------:R-:W-:Y:S01]  /*7e70*/  IMAD R49, R113, R2, RZ ;  /* 0x0000000271317224 */ /* 0x000fe200078e02ff */
[C---:B------:R-:W-:Y:S01]  /*7e80*/  LEA R50, P4, R46.reuse, R44, 0x2 ;  /* 0x0000002c2e327211 */ /* 0x040fe200078810ff */
[C---:B------:R-:W-:Y:S01]  /*7e90*/  IMAD R45, R69.reuse, R2, RZ ;  /* 0x00000002452d7224 */ /* 0x040fe200078e02ff */
[----:B------:R-:W-:Y:S02]  /*7ea0*/  ISETP.LT.AND P2, PT, R69, UR11, !P0 ;  /* 0x0000000b45007c0c */ /* 0x000fe4000c741270 */
[-C--:B------:R-:W-:Y:S02]  /*7eb0*/  LEA.HI.X.SX32 R51, R46, R3.reuse, 0x2, P4 ;  /* 0x000000032e337211 */ /* 0x080fe400020f16ff */
[C---:B------:R-:W-:Y:S01]  /*7ec0*/  LEA R56, P4, R49.reuse, R44, 0x2 ;  /* 0x0000002c31387211 */ /* 0x040fe200078810ff */
[----:B------:R-:W2:Y:S03]  /*7ed0*/  LDS.128 R32, [R0] ;  /* 0x0000000000207984 */ /* 0x000ea60000000c00 */
[-C--:B------:R-:W-:Y:S01]  /*7ee0*/  LEA.HI.X.SX32 R57, R49, R3.reuse, 0x2, P4 ;  /* 0x0000000331397211 */ /* 0x080fe200020f16ff */
[----:B------:R-:W-:Y:S01]  /*7ef0*/  IMAD R49, R117, R2, RZ ;  /* 0x0000000275317224 */ /* 0x000fe200078e02ff */
[CC--:B------:R-:W-:Y:S01]  /*7f00*/  LEA R92, P4, R62.reuse, R44.reuse, 0x2 ;  /* 0x0000002c3e5c7211 */ /* 0x0c0fe200078810ff */
[----:B------:R-:W-:Y:S03]  /*7f10*/  LDS.128 R24, [R0+0x800] ;  /* 0x0008000000187984 */ /* 0x000fe60000000c00 */
[----:B------:R-:W-:Y:S01]  /*7f20*/  LEA.HI.X.SX32 R93, R62, R3, 0x2, P4 ;  /* 0x000000033e5d7211 */ /* 0x000fe200020f16ff */
[----:B------:R-:W-:Y:S06]  /*7f30*/  BAR.SYNC.DEFER_BLOCKING 0x0 ;  /* 0x0000000000007b1d */ /* 0x000fec0000010000 */
[----:B------:R3:W-:Y:S04]  /*7f40*/  STS.128 [R88], R52 ;  /* 0x0000003458007388 */ /* 0x0007e80000000c00 */
[----:B------:R-:W-:Y:S01]  /*7f50*/  STS.128 [R88+0x400], R120 ;  /* 0x0004007858007388 */ /* 0x000fe20000000c00 */
[----:B------:R-:W-:Y:S01]  /*7f60*/  BAR.SYNC.DEFER_BLOCKING 0x0 ;  /* 0x0000000000007b1d */ /* 0x000fe20000010000 */
[----:B---3--:R-:W-:-:S02]  /*7f70*/  LEA R52, P5, R47, R44, 0x2 ;  /* 0x0000002c2f347211 */ /* 0x008fc400078a10ff */
[CC--:B------:R-:W-:Y:S02]  /*7f80*/  LEA R54, P3, R48.reuse, R44.reuse, 0x2 ;  /* 0x0000002c30367211 */ /* 0x0c0fe400078610ff */
[-C--:B------:R-:W-:Y:S02]  /*7f90*/  LEA.HI.X.SX32 R53, R47, R3.reuse, 0x2, P5 ;  /* 0x000000032f357211 */ /* 0x080fe400028f16ff */
[CC--:B------:R-:W-:Y:S02]  /*7fa0*/  LEA R58, P5, R59.reuse, R44.reuse, 0x2 ;  /* 0x0000002c3b3a7211 */ /* 0x0c0fe400078a10ff */
[-C--:B------:R-:W-:Y:S02]  /*7fb0*/  LEA.HI.X.SX32 R55, R48, R3.reuse, 0x2, P3 ;  /* 0x0000000330377211 */ /* 0x080fe400018f16ff */
[----:B------:R-:W-:Y:S02]  /*7fc0*/  LEA R90, P3, R60, R44, 0x2 ;  /* 0x0000002c3c5a7211 */ /* 0x000fe400078610ff */
[----:B------:R-:W-:-:S02]  /*7fd0*/  LEA.HI.X.SX32 R59, R59, R3, 0x2, P5 ;  /* 0x000000033b3b7211 */ /* 0x000fc400028f16ff */
[-C--:B------:R-:W-:Y:S02]  /*7fe0*/  LEA R94, P5, R64, R44.reuse, 0x2 ;  /* 0x0000002c405e7211 */ /* 0x080fe400078a10ff */
[-C--:B------:R-:W-:Y:S02]  /*7ff0*/  LEA.HI.X.SX32 R91, R60, R3.reuse, 0x2, P3 ;  /* 0x000000033c5b7211 */ /* 0x080fe400018f16ff */
[-C--:B------:R-:W-:Y:S02]  /*8000*/  LEA R60, P4, R66, R44.reuse, 0x2 ;  /* 0x0000002c423c7211 */ /* 0x080fe400078810ff */
[-C--:B------:R-:W-:Y:S02]  /*8010*/  LEA.HI.X.SX32 R95, R64, R3.reuse, 0x2, P5 ;  /* 0x00000003405f7211 */ /* 0x080fe400028f16ff */
[----:B------:R-:W-:Y:S02]  /*8020*/  LEA R46, P5, R45, R44, 0x2 ;  /* 0x0000002c2d2e7211 */ /* 0x000fe400078a10ff */
[----:B------:R-:W-:-:S02]  /*8030*/  LEA.HI.X.SX32 R61, R66, R3, 0x2, P4 ;  /* 0x00000003423d7211 */ /* 0x000fc400020f16ff */
[-C--:B------:R-:W-:Y:S02]  /*8040*/  LEA R62, P4, R68, R44.reuse, 0x2 ;  /* 0x0000002c443e7211 */ /* 0x080fe400078810ff */
[-C--:B------:R-:W-:Y:S01]  /*8050*/  LEA.HI.X.SX32 R47, R45, R3.reuse, 0x2, P5 ;  /* 0x000000032d2f7211 */ /* 0x080fe200028f16ff */
[----:B------:R-:W-:Y:S01]  /*8060*/  IMAD R45, R2, 0x20, R45 ;  /* 0x00000020022d7824 */ /* 0x000fe200078e022d */
[----:B------:R-:W-:Y:S02]  /*8070*/  ISETP.LT.AND P3, PT, R117, UR11, !P0 ;  /* 0x0000000b75007c0c */ /* 0x000fe4000c761270 */
[-C--:B------:R-:W-:Y:S01]  /*8080*/  LEA R48, P5, R49, R44.reuse, 0x2 ;  /* 0x0000002c31307211 */ /* 0x080fe200078a10ff */
[----:B-1----:R1:W-:Y:S01]  /*8090*/  @P2 STG.E desc[UR20][R46.64], R76 ;  /* 0x0000004c2e002986 */ /* 0x0023e2000c101914 */
[----:B------:R-:W-:Y:S02]  /*80a0*/  LEA.HI.X.SX32 R63, R68, R3, 0x2, P4 ;  /* 0x00000003443f7211 */ /* 0x000fe400020f16ff */
[----:B------:R-:W-:-:S02]  /*80b0*/  LEA R64, P4, R70, R44, 0x2 ;  /* 0x0000002c46407211 */ /* 0x000fc400078810ff */
[-C--:B------:R-:W-:Y:S02]  /*80c0*/  LEA.HI.X.SX32 R49, R49, R3.reuse, 0x2, P5 ;  /* 0x0000000331317211 */ /* 0x080fe400028f16ff */
[----:B------:R-:W-:Y:S02]  /*80d0*/  ISETP.LT.AND P5, PT, R115, UR11, !P0 ;  /* 0x0000000b73007c0c */ /* 0x000fe4000c7a1270 */
[----:B------:R-:W-:Y:S01]  /*80e0*/  LEA.HI.X.SX32 R65, R70, R3, 0x2, P4 ;  /* 0x0000000346417211 */ /* 0x000fe200020f16ff */
[----:B------:R-:W-:Y:S01]  /*80f0*/  @P3 STG.E desc[UR20][R48.64], R77 ;  /* 0x0000004d30003986 */ /* 0x000fe2000c101914 */
[----:B------:R-:W-:Y:S01]  /*8100*/  ISETP.LT.AND P4, PT, R113, UR11, !P0 ;  /* 0x0000000b71007c0c */ /* 0x000fe2000c781270 */
[----:B-1----:R-:W-:Y:S01]  /*8110*/  IMAD R47, R97, R2, RZ ;  /* 0x00000002612f7224 */ /* 0x002fe200078e02ff */
[----:B------:R-:W-:Y:S01]  /*8120*/  ISETP.LT.AND P2, PT, R111, UR11, !P0 ;  /* 0x0000000b6f007c0c */ /* 0x000fe2000c741270 */
[----:B------:R1:W-:Y:S01]  /*8130*/  @P1 STG.E desc[UR20][R50.64], R78 ;  /* 0x0000004e32001986 */ /* 0x0003e2000c101914 */
[----:B------:R-:W-:-:S02]  /*8140*/  ISETP.LT.AND P3, PT, R109, UR11, !P0 ;  /* 0x0000000b6d007c0c */ /* 0x000fc4000c761270 */
[----:B------:R-:W-:Y:S01]  /*8150*/  ISETP.LT.AND P1, PT, R107, UR11, !P0 ;  /* 0x0000000b6b007c0c */ /* 0x000fe2000c721270 */
[----:B------:R3:W-:Y:S01]  /*8160*/  @P6 STG.E desc[UR20][R52.64], R79 ;  /* 0x0000004f34006986 */ /* 0x0007e2000c101914 */
[----:B------:R-:W-:Y:S02]  /*8170*/  ISETP.LT.AND P6, PT, R105, UR11, !P0 ;  /* 0x0000000b69007c0c */ /* 0x000fe4000c7c1270 */
[----:B------:R-:W-:Y:S01]  /*8180*/  LOP3.LUT R46, R69, 0x20, RZ, 0xfc, !PT ;  /* 0x00000020452e7812 */ /* 0x000fe200078efcff */
[----:B------:R2:W-:Y:S01]  /*8190*/  @P5 STG.E desc[UR20][R54.64], R80 ;  /* 0x0000005036005986 */ /* 0x0005e2000c101914 */
[----:B------:R-:W-:-:S03]  /*81a0*/  ISETP.LT.AND P5, PT, R103, UR11, !P0 ;  /* 0x0000000b67007c0c */ /* 0x000fc6000c7a1270 */
[----:B------:R-:W-:Y:S01]  /*81b0*/  @P4 STG.E desc[UR20][R56.64], R81 ;  /* 0x0000005138004986 */ /* 0x000fe2000c101914 */
[----:B------:R-:W-:Y:S02]  /*81c0*/  ISETP.LT.AND P4, PT, R101, UR11, !P0 ;  /* 0x0000000b65007c0c */ /* 0x000fe4000c781270 */
[----:B-1----:R-:W-:Y:S01]  /*81d0*/  LOP3.LUT R51, R69, 0x22, RZ, 0xfc, !PT ;  /* 0x0000002245337812 */ /* 0x002fe200078efcff */
[----:B------:R-:W-:Y:S01]  /*81e0*/  @P2 STG.E desc[UR20][R58.64], R82 ;  /* 0x000000523a002986 */ /* 0x000fe2000c101914 */
[----:B------:R-:W-:Y:S02]  /*81f0*/  ISETP.LT.AND P2, PT, R99, UR11, !P0 ;  /* 0x0000000b63007c0c */ /* 0x000fe4000c741270 */
[C---:B---3--:R-:W-:Y:S01]  /*8200*/  LOP3.LUT R52, R69.reuse, 0x24, RZ, 0xfc, !PT ;  /* 0x0000002445347812 */ /* 0x048fe200078efcff */
[----:B------:R-:W-:Y:S01]  /*8210*/  @P3 STG.E desc[UR20][R90.64], R83 ;  /* 0x000000535a003986 */ /* 0x000fe2000c101914 */
[----:B------:R-:W-:Y:S01]  /*8220*/  ISETP.LT.AND P3, PT, R46, UR11, !P0 ;  /* 0x0000000b2e007c0c */ /* 0x000fe2000c761270 */
[----:B--2---:R-:W-:Y:S01]  /*8230*/  IMAD R55, R2, 0x2, R45 ;  /* 0x0000000202377824 */ /* 0x004fe200078e022d */
[----:B------:R-:W-:Y:S01]  /*8240*/  LOP3.LUT R53, R69, 0x26, RZ, 0xfc, !PT ;  /* 0x0000002645357812 */ /* 0x000fe200078efcff */
[----:B------:R-:W-:Y:S01]  /*8250*/  @P1 STG.E desc[UR20][R92.64], R84 ;  /* 0x000000545c001986 */ /* 0x000fe2000c101914 */
[----:B------:R-:W-:-:S02]  /*8260*/  ISETP.LT.AND P1, PT, R97, UR11, !P0 ;  /* 0x0000000b61007c0c */ /* 0x000fc4000c721270 */
[----:B------:R-:W-:Y:S01]  /*8270*/  LOP3.LUT R54, R69, 0x28, RZ, 0xfc, !PT ;  /* 0x0000002845367812 */ /* 0x000fe200078efcff */
[----:B------:R-:W-:Y:S01]  /*8280*/  @P6 STG.E desc[UR20][R94.64], R85 ;  /* 0x000000555e006986 */ /* 0x000fe2000c101914 */
[----:B------:R-:W-:-:S03]  /*8290*/  ISETP.LT.AND P6, PT, R53, UR11, !P0 ;  /* 0x0000000b35007c0c */ /* 0x000fc6000c7c1270 */
[----:B------:R-:W-:Y:S01]  /*82a0*/  @P5 STG.E desc[UR20][R60.64], R86 ;  /* 0x000000563c005986 */ /* 0x000fe2000c101914 */
[----:B------:R-:W-:-:S03]  /*82b0*/  LEA R46, P5, R47, R44, 0x2 ;  /* 0x0000002c2f2e7211 */ /* 0x000fc600078a10ff */
[----:B------:R-:W-:Y:S01]  /*82c0*/  @P4 STG.E desc[UR20][R62.64], R87 ;  /* 0x000000573e004986 */ /* 0x000fe2000c101914 */
[----:B------:R-:W-:Y:S02]  /*82d0*/  LEA.HI.X.SX32 R47, R47, R3, 0x2, P5 ;  /* 0x000000032f2f7211 */ /* 0x000fe400028f16ff */
[----:B------:R-:W-:Y:S01]  /*82e0*/  ISETP.LT.AND P5, PT, R71, UR11, !P0 ;  /* 0x0000000b47007c0c */ /* 0x000fe2000c7a1270 */
[----:B----4-:R-:W-:Y:S01]  /*82f0*/  @P2 STG.E desc[UR20][R64.64], R72 ;  /* 0x0000004840002986 */ /* 0x010fe2000c101914 */
[C---:B------:R-:W-:Y:S01]  /*8300*/  ISETP.LT.AND P2, PT, R89.reuse, UR11, !P0 ;  /* 0x0000000b59007c0c */ /* 0x040fe2000c741270 */
[-C--:B------:R-:W-:Y:S02]  /*8310*/  IMAD R89, R89, R2.reuse, RZ ;  /* 0x0000000259597224 */ /* 0x080fe400078e02ff */
[----:B------:R-:W-:Y:S01]  /*8320*/  IMAD R71, R71, R2, RZ ;  /* 0x0000000247477224 */ /* 0x000fe200078e02ff */
[----:B------:R1:W-:Y:S02]  /*8330*/  @P1 STG.E desc[UR20][R46.64], R73 ;  /* 0x000000492e001986 */ /* 0x0003e4000c101914 */
[----:B------:R-:W-:-:S02]  /*8340*/  LEA R48, P1, R89, R44, 0x2 ;  /* 0x0000002c59307211 */ /* 0x000fc400078210ff */
[-C--:B------:R-:W-:Y:S02]  /*8350*/  LEA R50, P4, R71, R44.reuse, 0x2 ;  /* 0x0000002c47327211 */ /* 0x080fe400078810ff */
[-C--:B------:R-:W-:Y:S02]  /*8360*/  LEA.HI.X.SX32 R49, R89, R3.reuse, 0x2, P1 ;  /* 0x0000000359317211 */ /* 0x080fe400008f16ff */
[----:B------:R-:W-:Y:S02]  /*8370*/  ISETP.LT.AND P1, PT, R51, UR11, !P0 ;  /* 0x0000000b33007c0c */ /* 0x000fe4000c721270 */
[----:B------:R-:W-:Y:S01]  /*8380*/  LEA.HI.X.SX32 R51, R71, R3, 0x2, P4 ;  /* 0x0000000347337211 */ /* 0x000fe200020f16ff */
[----:B------:R2:W-:Y:S01]  /*8390*/  @P2 STG.E desc[UR20][R48.64], R74 ;  /* 0x0000004a30002986 */ /* 0x0005e2000c101914 */
[----:B------:R-:W-:Y:S02]  /*83a0*/  ISETP.LT.AND P4, PT, R52, UR11, !P0 ;  /* 0x0000000b34007c0c */ /* 0x000fe4000c781270 */
[-C--:B-1----:R-:W-:Y:S01]  /*83b0*/  LEA R46, P2, R45, R44.reuse, 0x2 ;  /* 0x0000002c2d2e7211 */ /* 0x082fe200078410ff */
[----:B------:R1:W-:Y:S01]  /*83c0*/  @P5 STG.E desc[UR20][R50.64], R75 ;  /* 0x0000004b32005986 */ /* 0x0003e2000c101914 */
[----:B------:R-:W-:-:S02]  /*83d0*/  LEA R52, P5, R55, R44, 0x2 ;  /* 0x0000002c37347211 */ /* 0x000fc400078a10ff */
[-C--:B------:R-:W-:Y:S02]  /*83e0*/  LEA.HI.X.SX32 R47, R45, R3.reuse, 0x2, P2 ;  /* 0x000000032d2f7211 */ /* 0x080fe400010f16ff */
[----:B------:R-:W-:Y:S01]  /*83f0*/  LEA.HI.X.SX32 R53, R55, R3, 0x2, P5 ;  /* 0x0000000337357211 */ /* 0x000fe200028f16ff */
[----:B------:R-:W-:Y:S01]  /*8400*/  IMAD R55, R2, 0x2, R55 ;  /* 0x0000000202377824 */ /* 0x000fe200078e0237 */
[----:B------:R-:W-:Y:S01]  /*8410*/  ISETP.LT.AND P2, PT, R54, UR11, !P0 ;  /* 0x0000000b36007c0c */ /* 0x000fe2000c741270 */
[----:B-----5:R3:W-:Y:S01]  /*8420*/  @P3 STG.E desc[UR20][R46.64], R40 ;  /* 0x000000282e003986 */ /* 0x0207e2000c101914 */
[----:B------:R-:W-:Y:S01]  /*8430*/  LOP3.LUT R54, R69, 0x2c, RZ, 0xfc, !PT ;  /* 0x0000002c45367812 */ /* 0x000fe200078efcff */
[----:B------:R-:W-:Y:S02]  /*8440*/  IMAD R45, R2, 0x2, R55 ;  /* 0x00000002022d7824 */ /* 0x000fe400078e0237 */
[----:B------:R4:W-:Y:S01]  /*8450*/  @P1 STG.E desc[UR20][R52.64], R41 ;  /* 0x0000002934001986 */ /* 0x0009e2000c101914 */
[----:B--2---:R-:W-:-:S02]  /*8460*/  LEA R48, P1, R55, R44, 0x2 ;  /* 0x0000002c37307211 */ /* 0x004fc400078210ff */
[----:B-1----:R-:W-:Y:S02]  /*8470*/  LOP3.LUT R51, R69, 0x2a, RZ, 0xfc, !PT ;  /* 0x0000002a45337812 */ /* 0x002fe400078efcff */
[----:B------:R-:W-:Y:S02]  /*8480*/  LEA R50, P3, R45, R44, 0x2 ;  /* 0x0000002c2d327211 */ /* 0x000fe400078610ff */
[-C--:B------:R-:W-:Y:S01]  /*8490*/  LEA.HI.X.SX32 R49, R55, R3.reuse, 0x2, P1 ;  /* 0x0000000337317211 */ /* 0x080fe200008f16ff */
[C---:B------:R-:W-:Y:S01]  /*84a0*/  IMAD R55, R2.reuse, 0x2, R45 ;  /* 0x0000000202377824 */ /* 0x040fe200078e022d */
[----:B------:R-:W-:Y:S02]  /*84b0*/  ISETP.LT.AND P5, PT, R51, UR11, !P0 ;  /* 0x0000000b33007c0c */ /* 0x000fe4000c7a1270 */
[----:B------:R-:W-:Y:S01]  /*84c0*/  LEA.HI.X.SX32 R51, R45, R3, 0x2, P3 ;  /* 0x000000032d337211 */ /* 0x000fe200018f16ff */
[----:B------:R-:W-:Y:S01]  /*84d0*/  IMAD R45, R2, 0x2, R55 ;  /* 0x00000002022d7824 */ /* 0x000fe200078e0237 */
[----:B------:R1:W-:Y:S01]  /*84e0*/  @P4 STG.E desc[UR20][R48.64], R42 ;  /* 0x0000002a30004986 */ /* 0x0003e2000c101914 */
[----:B---3--:R-:W-:-:S02]  /*84f0*/  LOP3.LUT R47, R69, 0x2e, RZ, 0xfc, !PT ;  /* 0x0000002e452f7812 */ /* 0x008fc400078efcff */
[-C--:B------:R-:W-:Y:S01]  /*8500*/  LEA R40, P3, R55, R44.reuse, 0x2 ;  /* 0x0000002c37287211 */ /* 0x080fe200078610ff */
[----:B------:R2:W-:Y:S01]  /*8510*/  @P6 STG.E desc[UR20][R50.64], R43 ;  /* 0x0000002b32006986 */ /* 0x0005e2000c101914 */
[-C--:B------:R-:W-:Y:S02]  /*8520*/  LEA R46, P6, R45, R44.reuse, 0x2 ;  /* 0x0000002c2d2e7211 */ /* 0x080fe400078c10ff */
[----:B------:R-:W-:Y:S02]  /*8530*/  ISETP.LT.AND P4, PT, R47, UR11, !P0 ;  /* 0x0000000b2f007c0c */ /* 0x000fe4000c781270 */
[-C--:B----4-:R-:W-:Y:S02]  /*8540*/  LEA.HI.X.SX32 R41, R55, R3.reuse, 0x2, P3 ;  /* 0x0000000337297211 */ /* 0x090fe400018f16ff */
[----:B------:R-:W-:Y:S01]  /*8550*/  LEA.HI.X.SX32 R47, R45, R3, 0x2, P6 ;  /* 0x000000032d2f7211 */ /* 0x000fe200030f16ff */
[----:B------:R-:W-:Y:S01]  /*8560*/  IMAD R45, R2, 0x2, R45 ;  /* 0x00000002022d7824 */ /* 0x000fe200078e022d */
[----:B------:R-:W-:Y:S01]  /*8570*/  LOP3.LUT R52, R69, 0x30, RZ, 0xfc, !PT ;  /* 0x0000003045347812 */ /* 0x000fe200078efcff */
[----:B------:R-:W-:Y:S01]  /*8580*/  @P2 STG.E desc[UR20][R40.64], R36 ;  /* 0x0000002428002986 */ /* 0x000fe2000c101914 */
[----:B------:R-:W-:Y:S01]  /*8590*/  ISETP.LT.AND P1, PT, R54, UR11, !P0 ;  /* 0x0000000b36007c0c */ /* 0x000fe2000c721270 */
[----:B-1----:R-:W-:Y:S01]  /*85a0*/  IMAD R49, R2, 0x2, R45 ;  /* 0x0000000202317824 */ /* 0x002fe200078e022d */
[----:B------:R-:W-:Y:S01]  /*85b0*/  LEA R42, P2, R45, R44, 0x2 ;  /* 0x0000002c2d2a7211 */ /* 0x000fe200078410ff */
[----:B------:R1:W-:Y:S01]  /*85c0*/  @P5 STG.E desc[UR20][R46.64], R37 ;  /* 0x000000252e005986 */ /* 0x0003e2000c101914 */
[----:B------:R-:W-:-:S02]  /*85d0*/  ISETP.LT.AND P3, PT, R52, UR11, !P0 ;  /* 0x0000000b34007c0c */ /* 0x000fc4000c761270 */
[-C--:B--2---:R-:W-:Y:S01]  /*85e0*/  LEA.HI.X.SX32 R43, R45, R3.reuse, 0x2, P2 ;  /* 0x000000032d2b7211 */ /* 0x084fe200010f16ff */
[C---:B------:R-:W-:Y:S01]  /*85f0*/  IMAD R45, R2.reuse, 0x2, R49 ;  /* 0x00000002022d7824 */ /* 0x040fe200078e0231 */
[----:B------:R-:W2:Y:S01]  /*8600*/  LDS.128 R52, [R0] ;  /* 0x0000000000347984 */ /* 0x000ea20000000c00 */
[----:B------:R-:W-:Y:S02]  /*8610*/  LEA R48, P6, R49, R44, 0x2 ;  /* 0x0000002c31307211 */ /* 0x000fe400078c10ff */
[----:B------:R-:W-:Y:S02]  /*8620*/  LOP3.LUT R51, R69, 0x32, RZ, 0xfc, !PT ;  /* 0x0000003245337812 */ /* 0x000fe400078efcff */
[----:B------:R-:W-:Y:S01]  /*8630*/  LEA.HI.X.SX32 R49, R49, R3, 0x2, P6 ;  /* 0x0000000331317211 */ /* 0x000fe200030f16ff */
[----:B------:R3:W-:Y:S01]  /*8640*/  @P1 STG.E desc[UR20][R42.64], R38 ;  /* 0x000000262a001986 */ /* 0x0007e2000c101914 */
[----:B-1----:R-:W-:Y:S01]  /*8650*/  IMAD R47, R2, 0x2, R45 ;  /* 0x00000002022f7824 */ /* 0x002fe200078e022d */
[----:B------:R-:W-:-:S02]  /*8660*/  ISETP.LT.AND P5, PT, R51, UR11, !P0 ;  /* 0x0000000b33007c0c */ /* 0x000fc4000c7a1270 */
[----:B------:R-:W-:Y:S01]  /*8670*/  LOP3.LUT R41, R69, 0x36, RZ, 0xfc, !PT ;  /* 0x0000003645297812 */ /* 0x000fe200078efcff */
[----:B------:R1:W-:Y:S01]  /*8680*/  @P4 STG.E desc[UR20][R48.64], R39 ;  /* 0x0000002730004986 */ /* 0x0003e2000c101914 */
[-C--:B------:R-:W-:Y:S02]  /*8690*/  LEA R40, P6, R47, R44.reuse, 0x2 ;  /* 0x0000002c2f287211 */ /* 0x080fe400078c10ff */
[----:B------:R-:W-:Y:S02]  /*86a0*/  LEA R36, P1, R45, R44, 0x2 ;  /* 0x0000002c2d247211 */ /* 0x000fe400078210ff */
[----:B------:R-:W-:Y:S02]  /*86b0*/  ISETP.LT.AND P4, PT, R41, UR11, !P0 ;  /* 0x0000000b29007c0c */ /* 0x000fe4000c781270 */
[----:B------:R-:W-:Y:S02]  /*86c0*/  LOP3.LUT R50, R69, 0x34, RZ, 0xfc, !PT ;  /* 0x0000003445327812 */ /* 0x000fe400078efcff */
[-C--:B------:R-:W-:Y:S01]  /*86d0*/  LEA.HI.X.SX32 R41, R47, R3.reuse, 0x2, P6 ;  /* 0x000000032f297211 */ /* 0x080fe200030f16ff */
[----:B------:R-:W-:Y:S01]  /*86e0*/  IMAD R47, R2, 0x2, R47 ;  /* 0x00000002022f7824 */ /* 0x000fe200078e022f */
[----:B------:R-:W-:-:S02]  /*86f0*/  LEA.HI.X.SX32 R37, R45, R3, 0x2, P1 ;  /* 0x000000032d257211 */ /* 0x000fc400008f16ff */
[----:B------:R-:W-:Y:S01]  /*8700*/  ISETP.LT.AND P2, PT, R50, UR11, !P0 ;  /* 0x0000000b32007c0c */ /* 0x000fe2000c741270 */
[C---:B---3--:R-:W-:Y:S01]  /*8710*/  IMAD R43, R2.reuse, 0x2, R47 ;  /* 0x00000002022b7824 */ /* 0x048fe200078e022f */
[----:B------:R-:W-:Y:S01]  /*8720*/  LOP3.LUT R45, R69, 0x3a, RZ, 0xfc, !PT ;  /* 0x0000003a452d7812 */ /* 0x000fe200078efcff */
[----:B------:R3:W-:Y:S01]  /*8730*/  @P3 STG.E desc[UR20][R36.64], R32 ;  /* 0x0000002024003986 */ /* 0x0007e2000c101914 */
[-C--:B------:R-:W-:Y:S02]  /*8740*/  LEA R38, P3, R47, R44.reuse, 0x2 ;  /* 0x0000002c2f267211 */ /* 0x080fe400078610ff */
[----:B------:R-:W-:Y:S01]  /*8750*/  LOP3.LUT R46, R69, 0x38, RZ, 0xfc, !PT ;  /* 0x00000038452e7812 */ /* 0x000fe200078efcff */
[----:B------:R4:W-:Y:S01]  /*8760*/  @P5 STG.E desc[UR20][R40.64], R33 ;  /* 0x0000002128005986 */ /* 0x0009e2000c101914 */
[----:B------:R-:W-:Y:S01]  /*8770*/  ISETP.LT.AND P5, PT, R45, UR11, !P0 ;  /* 0x0000000b2d007c0c */ /* 0x000fe2000c7a1270 */
[----:B------:R-:W-:Y:S01]  /*8780*/  IMAD R45, R2, 0x2, R43 ;  /* 0x00000002022d7824 */ /* 0x000fe200078e022b */
[----:B------:R-:W-:-:S02]  /*8790*/  LEA R42, P6, R43, R44, 0x2 ;  /* 0x0000002c2b2a7211 */ /* 0x000fc400078c10ff */
[-C--:B-1----:R-:W-:Y:S02]  /*87a0*/  LEA.HI.X.SX32 R39, R47, R3.reuse, 0x2, P3 ;  /* 0x000000032f277211 */ /* 0x082fe400018f16ff */
[----:B------:R-:W-:Y:S02]  /*87b0*/  ISETP.LT.AND P1, PT, R46, UR11, !P0 ;  /* 0x0000000b2e007c0c */ /* 0x000fe4000c721270 */
[----:B------:R-:W-:Y:S01]  /*87c0*/  LEA.HI.X.SX32 R43, R43, R3, 0x2, P6 ;  /* 0x000000032b2b7211 */ /* 0x000fe200030f16ff */
[----:B------:R1:W-:Y:S01]  /*87d0*/  @P2 STG.E desc[UR20][R38.64], R34 ;  /* 0x0000002226002986 */ /* 0x0003e2000c101914 */
[----:B---3--:R-:W-:Y:S01]  /*87e0*/  LOP3.LUT R37, R69, 0x3e, RZ, 0xfc, !PT ;  /* 0x0000003e45257812 */ /* 0x008fe200078efcff */
[----:B----4-:R-:W-:Y:S01]  /*87f0*/  IMAD R41, R2, 0x2, R45 ;  /* 0x0000000202297824 */ /* 0x010fe200078e022d */
[----:B------:R-:W-:Y:S01]  /*8800*/  LEA R32, P2, R45, R44, 0x2 ;  /* 0x0000002c2d207211 */ /* 0x000fe200078410ff */
[----:B------:R3:W-:Y:S01]  /*8810*/  @P4 STG.E desc[UR20][R42.64], R35 ;  /* 0x000000232a004986 */ /* 0x0007e2000c101914 */
[----:B------:R-:W-:-:S02]  /*8820*/  ISETP.LT.AND P4, PT, R37, UR11, !P0 ;  /* 0x0000000b25007c0c */ /* 0x000fc4000c781270 */
[-C--:B------:R-:W-:Y:S02]  /*8830*/  LEA R36, P6, R41, R44.reuse, 0x2 ;  /* 0x0000002c29247211 */ /* 0x080fe400078c10ff */
[-C--:B------:R-:W-:Y:S02]  /*8840*/  LEA.HI.X.SX32 R33, R45, R3.reuse, 0x2, P2 ;  /* 0x000000032d217211 */ /* 0x080fe400010f16ff */
[----:B------:R-:W-:Y:S01]  /*8850*/  LEA.HI.X.SX32 R37, R41, R3, 0x2, P6 ;  /* 0x0000000329257211 */ /* 0x000fe200030f16ff */
[C---:B------:R-:W-:Y:S01]  /*8860*/  IMAD R41, R2.reuse, 0x2, R41 ;  /* 0x0000000202297824 */ /* 0x040fe200078e0229 */
[C---:B------:R-:W-:Y:S01]  /*8870*/  LOP3.LUT R46, R69.reuse, 0x3c, RZ, 0xfc, !PT ;  /* 0x0000003c452e7812 */ /* 0x040fe200078efcff */
[----:B--2---:R-:W-:Y:S01]  /*8880*/  @P1 STG.E desc[UR20][R32.64], R52 ;  /* 0x0000003420001986 */ /* 0x004fe2000c101914 */
[----:B------:R-:W-:Y:S01]  /*8890*/  LOP3.LUT R40, R69, 0x40, RZ, 0xfc, !PT ;  /* 0x0000004045287812 */ /* 0x000fe200078efcff */
[----:B-1----:R-:W-:Y:S01]  /*88a0*/  IMAD R39, R2, 0x2, R41 ;  /* 0x0000000202277824 */ /* 0x002fe200078e0229 */
[----:B------:R-:W-:Y:S01]  /*88b0*/  LEA R34, P1, R41, R44, 0x2 ;  /* 0x0000002c29227211 */ /* 0x000fe200078210ff */
[----:B------:R1:W-:Y:S01]  /*88c0*/  @P5 STG.E desc[UR20][R36.64], R53 ;  /* 0x0000003524005986 */ /* 0x0003e2000c101914 */
[----:B------:R-:W-:-:S02]  /*88d0*/  ISETP.LT.AND P3, PT, R46, UR11, !P0 ;  /* 0x0000000b2e007c0c */ /* 0x000fc4000c761270 */
[-C--:B---3--:R-:W-:Y:S01]  /*88e0*/  LEA.HI.X.SX32 R35, R41, R3.reuse, 0x2, P1 ;  /* 0x0000000329237211 */ /* 0x088fe200008f16ff */
[C---:B------:R-:W-:Y:S01]  /*88f0*/  IMAD R41, R2.reuse, 0x2, R39 ;  /* 0x0000000202297824 */ /* 0x040fe200078e0227 */
[----:B------:R-:W-:Y:S02]  /*8900*/  LEA R38, P6, R39, R44, 0x2 ;  /* 0x0000002c27267211 */ /* 0x000fe400078c10ff */
[----:B------:R-:W-:Y:S01]  /*8910*/  LOP3.LUT R42, R69, 0x42, RZ, 0xfc, !PT ;  /* 0x00000042452a7812 */ /* 0x000fe200078efcff */
[----:B------:R-:W-:Y:S01]  /*8920*/  IMAD R43, R2, 0x2, R41 ;  /* 0x00000002022b7824 */ /* 0x000fe200078e0229 */
[----:B------:R-:W-:Y:S02]  /*8930*/  ISETP.LT.AND P2, PT, R40, UR11, !P0 ;  /* 0x0000000b28007c0c */ /* 0x000fe4000c741270 */
[----:B------:R-:W-:Y:S02]  /*8940*/  LEA.HI.X.SX32 R39, R39, R3, 0x2, P6 ;  /* 0x0000000327277211 */ /* 0x000fe400030f16ff */
[----:B------:R-:W-:Y:S01]  /*8950*/  ISETP.LT.AND P5, PT, R42, UR11, !P0 ;  /* 0x0000000b2a007c0c */ /* 0x000fe2000c7a1270 */
[----:B------:R-:W-:Y:S01]  /*8960*/  @P3 STG.E desc[UR20][R34.64], R54 ;  /* 0x0000003622003986 */ /* 0x000fe2000c101914 */
[----:B-1----:R-:W-:-:S02]  /*8970*/  LOP3.LUT R37, R69, 0x46, RZ, 0xfc, !PT ;  /* 0x0000004645257812 */ /* 0x002fc400078efcff */
[-C--:B------:R-:W-:Y:S01]  /*8980*/  LEA R36, P6, R43, R44.reuse, 0x2 ;  /* 0x0000002c2b247211 */ /* 0x080fe200078c10ff */
[----:B------:R1:W-:Y:S01]  /*8990*/  @P4 STG.E desc[UR20][R38.64], R55 ;  /* 0x0000003726004986 */ /* 0x0003e2000c101914 */
[----:B------:R-:W-:Y:S02]  /*89a0*/  LEA R32, P3, R41, R44, 0x2 ;  /* 0x0000002c29207211 */ /* 0x000fe400078610ff */
[----:B------:R-:W-:Y:S02]  /*89b0*/  ISETP.LT.AND P4, PT, R37, UR11, !P0 ;  /* 0x0000000b25007c0c */ /* 0x000fe4000c781270 */
[----:B------:R-:W-:Y:S02]  /*89c0*/  LOP3.LUT R40, R69, 0x44, RZ, 0xfc, !PT ;  /* 0x0000004445287812 */ /* 0x000fe400078efcff */
[-C--:B------:R-:W-:Y:S01]  /*89d0*/  LEA.HI.X.SX32 R37, R43, R3.reuse, 0x2, P6 ;  /* 0x000000032b257211 */ /* 0x080fe200030f16ff */
[----:B------:R-:W-:Y:S01]  /*89e0*/  IMAD R43, R2, 0x2, R43 ;  /* 0x00000002022b7824 */ /* 0x000fe200078e022b */
[----:B------:R-:W-:-:S02]  /*89f0*/  LEA.HI.X.SX32 R33, R41, R3, 0x2, P3 ;  /* 0x0000000329217211 */ /* 0x000fc400018f16ff */
[----:B------:R-:W-:Y:S01]  /*8a00*/  ISETP.LT.AND P1, PT, R40, UR11, !P0 ;  /* 0x0000000b28007c0c */ /* 0x000fe2000c721270 */
[C---:B-1----:R-:W-:Y:S01]  /*8a10*/  IMAD R39, R2.reuse, 0x2, R43 ;  /* 0x0000000202277824 */ /* 0x042fe200078e022b */
        /* <DEDUP_REMOVED lines=8> */
[-C--:B------:R-:W-:Y:S02]  /*8aa0*/  LEA.HI.X.SX32 R35, R43, R3.reuse, 0x2, P2 ;  /* 0x000000032b237211 */ /* 0x080fe400010f16ff */
[----:B------:R-:W-:Y:S02]  /*8ab0*/  ISETP.LT.AND P3, PT, R40, UR11, !P0 ;  /* 0x0000000b28007c0c */ /* 0x000fe4000c761270 */
[----:B------:R-:W-:Y:S01]  /*8ac0*/  LEA.HI.X.SX32 R39, R39, R3, 0x2, P6 ;  /* 0x0000000327277211 */ /* 0x000fe200030f16ff */
[----:B------:R3:W-:Y:S01]  /*8ad0*/  @P1 STG.E desc[UR20][R34.64], R6 ;  /* 0x0000000622001986 */ /* 0x0007e2000c101914 */
[----:B-1----:R-:W-:Y:S01]  /*8ae0*/  LOP3.LUT R33, R69, 0x4e, RZ, 0xfc, !PT ;  /* 0x0000004e45217812 */ /* 0x002fe200078efcff */
[----:B--2---:R-:W-:Y:S01]  /*8af0*/  IMAD R37, R2, 0x2, R41 ;  /* 0x0000000202257824 */ /* 0x004fe200078e0229 */
        /* <DEDUP_REMOVED lines=8> */
[----:B------:R-:W-:Y:S01]  /*8b80*/  @P3 STG.E desc[UR20][R4.64], R8 ;  /* 0x0000000804003986 */ /* 0x000fe2000c101914 */
[----:B------:R-:W-:Y:S01]  /*8b90*/  LOP3.LUT R36, R69, 0x50, RZ, 0xfc, !PT ;  /* 0x0000005045247812 */ /* 0x000fe200078efcff */
[----:B---3--:R-:W-:Y:S01]  /*8ba0*/  IMAD R35, R2, 0x2, R37 ;  /* 0x0000000202237824 */ /* 0x008fe200078e0225 */
[----:B------:R-:W-:Y:S01]  /*8bb0*/  ISETP.LT.AND P2, PT, R40, UR11, !P0 ;  /* 0x0000000b28007c0c */ /* 0x000fe2000c741270 */
[----:B------:R2:W-:Y:S01]  /*8bc0*/  @P5 STG.E desc[UR20][R32.64], R9 ;  /* 0x0000000920005986 */ /* 0x0005e2000c101914 */
[----:B------:R-:W-:-:S02]  /*8bd0*/  LEA R6, P3, R37, R44, 0x2 ;  /* 0x0000002c25067211 */ /* 0x000fc400078610ff */
[----:B------:R-:W-:Y:S02]  /*8be0*/  LEA R34, P6, R35, R44, 0x2 ;  /* 0x0000002c23227211 */ /* 0x000fe400078c10ff */
[-C--:B-1----:R-:W-:Y:S01]  /*8bf0*/  LEA.HI.X.SX32 R7, R37, R3.reuse, 0x2, P3 ;  /* 0x0000000325077211 */ /* 0x082fe200018f16ff */
[----:B------:R-:W-:Y:S01]  /*8c00*/  IMAD R37, R2, 0x2, R35 ;  /* 0x0000000202257824 */ /* 0x000fe200078e0223 */
[----:B------:R-:W-:Y:S02]  /*8c10*/  ISETP.LT.AND P1, PT, R36, UR11, !P0 ;  /* 0x0000000b24007c0c */ /* 0x000fe4000c721270 */
[----:B------:R-:W-:Y:S02]  /*8c20*/  LEA.HI.X.SX32 R35, R35, R3, 0x2, P6 ;  /* 0x0000000323237211 */ /* 0x000fe400030f16ff */
[C---:B------:R-:W-:Y:S01]  /*8c30*/  LOP3.LUT R38, R69.reuse, 0x52, RZ, 0xfc, !PT ;  /* 0x0000005245267812 */ /* 0x040fe200078efcff */
[----:B--2---:R-:W-:Y:S01]  /*8c40*/  IMAD R33, R2, 0x2, R37 ;  /* 0x0000000202217824 */ /* 0x004fe200078e0225 */
[----:B------:R-:W-:Y:S01]  /*8c50*/  @P2 STG.E desc[UR20][R6.64], R10 ;  /* 0x0000000a06002986 */ /* 0x000fe2000c101914 */
[----:B------:R-:W-:-:S02]  /*8c60*/  LOP3.LUT R9, R69, 0x56, RZ, 0xfc, !PT ;  /* 0x0000005645097812 */ /* 0x000fc400078efcff */
[-C--:B------:R-:W-:Y:S01]  /*8c70*/  LEA R4, P2, R37, R44.reuse, 0x2 ;  /* 0x0000002c25047211 */ /* 0x080fe200078410ff */
[----:B------:R1:W-:Y:S01]  /*8c80*/  @P4 STG.E desc[UR20][R34.64], R11 ;  /* 0x0000000b22004986 */ /* 0x0003e2000c101914 */
[-C--:B------:R-:W-:Y:S02]  /*8c90*/  LEA R8, P6, R33, R44.reuse, 0x2 ;  /* 0x0000002c21087211 */ /* 0x080fe400078c10ff */
[----:B------:R-:W-:Y:S02]  /*8ca0*/  ISETP.LT.AND P4, PT, R9, UR11, !P0 ;  /* 0x0000000b09007c0c */ /* 0x000fe4000c781270 */
[----:B------:R-:W-:Y:S02]  /*8cb0*/  LOP3.LUT R36, R69, 0x54, RZ, 0xfc, !PT ;  /* 0x0000005445247812 */ /* 0x000fe400078efcff */
[-C--:B------:R-:W-:Y:S02]  /*8cc0*/  LEA.HI.X.SX32 R5, R37, R3.reuse, 0x2, P2 ;  /* 0x0000000325057211 */ /* 0x080fe400010f16ff */
[----:B------:R-:W-:Y:S01]  /*8cd0*/  LEA.HI.X.SX32 R9, R33, R3, 0x2, P6 ;  /* 0x0000000321097211 */ /* 0x000fe200030f16ff */
[----:B------:R-:W-:Y:S01]  /*8ce0*/  IMAD R33, R2, 0x2, R33 ;  /* 0x0000000202217824 */ /* 0x000fe200078e0221 */
[----:B------:R-:W-:Y:S01]  /*8cf0*/  ISETP.LT.AND P5, PT, R38, UR11, !P0 ;  /* 0x0000000b26007c0c */ /* 0x000fe2000c7a1270 */
[----:B------:R2:W-:Y:S01]  /*8d00*/  @P1 STG.E desc[UR20][R4.64], R12 ;  /* 0x0000000c04001986 */ /* 0x0005e2000c101914 */
[----:B------:R-:W-:Y:S01]  /*8d10*/  ISETP.LT.AND P3, PT, R36, UR11, !P0 ;  /* 0x0000000b24007c0c */ /* 0x000fe2000c761270 */
[----:B-1----:R-:W-:Y:S01]  /*8d20*/  IMAD R11, R2, 0x2, R33 ;  /* 0x00000002020b7824 */ /* 0x002fe200078e0221 */
[----:B------:R-:W-:-:S02]  /*8d30*/  LEA R6, P1, R33, R44, 0x2 ;  /* 0x0000002c21067211 */ /* 0x000fc400078210ff */
[----:B------:R-:W-:Y:S02]  /*8d40*/  LOP3.LUT R32, R69, 0x58, RZ, 0xfc, !PT ;  /* 0x0000005845207812 */ /* 0x000fe400078efcff */
[-C--:B------:R-:W-:Y:S02]  /*8d50*/  LEA R10, P6, R11, R44.reuse, 0x2 ;  /* 0x0000002c0b0a7211 */ /* 0x080fe400078c10ff */
[-C--:B------:R-:W-:Y:S01]  /*8d60*/  LEA.HI.X.SX32 R7, R33, R3.reuse, 0x2, P1 ;  /* 0x0000000321077211 */ /* 0x080fe200008f16ff */
[----:B------:R-:W-:Y:S01]  /*8d70*/  IMAD R33, R2, 0x2, R11 ;  /* 0x0000000202217824 */ /* 0x000fe200078e020b */
[----:B------:R-:W-:Y:S01]  /*8d80*/  LEA.HI.X.SX32 R11, R11, R3, 0x2, P6 ;  /* 0x000000030b0b7211 */ /* 0x000fe200030f16ff */
[----:B------:R1:W-:Y:S01]  /*8d90*/  @P5 STG.E desc[UR20][R8.64], R13 ;  /* 0x0000000d08005986 */ /* 0x0003e2000c101914 */
[----:B------:R-:W-:Y:S02]  /*8da0*/  ISETP.LT.AND P2, PT, R32, UR11, !P0 ;  /* 0x0000000b20007c0c */ /* 0x000fe4000c741270 */
[----:B------:R-:W-:Y:S01]  /*8db0*/  LOP3.LUT R34, R69, 0x5a, RZ, 0xfc, !PT ;  /* 0x0000005a45227812 */ /* 0x000fe200078efcff */
[----:B------:R3:W-:Y:S01]  /*8dc0*/  @P3 STG.E desc[UR20][R6.64], R14 ;  /* 0x0000000e06003986 */ /* 0x0007e2000c101914 */
[----:B--2---:R-:W-:-:S02]  /*8dd0*/  LEA R4, P3, R33, R44, 0x2 ;  /* 0x0000002c21047211 */ /* 0x004fc400078610ff */
[----:B------:R-:W-:Y:S01]  /*8de0*/  LOP3.LUT R32, R69, 0x5c, RZ, 0xfc, !PT ;  /* 0x0000005c45207812 */ /* 0x000fe200078efcff */
[----:B------:R2:W-:Y:S01]  /*8df0*/  @P4 STG.E desc[UR20][R10.64], R15 ;  /* 0x0000000f0a004986 */ /* 0x0005e2000c101914 */
[----:B------:R-:W-:Y:S02]  /*8e00*/  LEA.HI.X.SX32 R5, R33, R3, 0x2, P3 ;  /* 0x0000000321057211 */ /* 0x000fe400018f16ff */
[----:B------:R-:W-:Y:S01]  /*8e10*/  ISETP.LT.AND P5, PT, R34, UR11, !P0 ;  /* 0x0000000b22007c0c */ /* 0x000fe2000c7a1270 */
[----:B-1----:R-:W-:Y:S01]  /*8e20*/  IMAD R13, R2, 0x2, R33 ;  /* 0x00000002020d7824 */ /* 0x002fe200078e0221 */
[----:B------:R-:W-:Y:S01]  /*8e30*/  LOP3.LUT R9, R69, 0x5e, RZ, 0xfc, !PT ;  /* 0x0000005e45097812 */ /* 0x000fe200078efcff */
[----:B------:R1:W-:Y:S01]  /*8e40*/  @P2 STG.E desc[UR20][R4.64], R16 ;  /* 0x0000001004002986 */ /* 0x0003e2000c101914 */
[----:B------:R-:W-:Y:S02]  /*8e50*/  ISETP.LT.AND P1, PT, R32, UR11, !P0 ;  /* 0x0000000b20007c0c */ /* 0x000fe4000c721270 */
[----:B------:R-:W-:-:S02]  /*8e60*/  LEA R8, P4, R13, R44, 0x2 ;  /* 0x0000002c0d087211 */ /* 0x000fc400078810ff */
[----:B------:R-:W-:Y:S02]  /*8e70*/  ISETP.LT.AND P3, PT, R9, UR11, !P0 ;  /* 0x0000000b09007c0c */ /* 0x000fe4000c761270 */
[----:B------:R-:W-:Y:S01]  /*8e80*/  LEA.HI.X.SX32 R9, R13, R3, 0x2, P4 ;  /* 0x000000030d097211 */ /* 0x000fe200020f16ff */
[C---:B------:R-:W-:Y:S01]  /*8e90*/  IMAD R13, R2.reuse, 0x2, R13 ;  /* 0x00000002020d7824 */ /* 0x040fe200078e020d */
[C---:B------:R-:W-:Y:S02]  /*8ea0*/  LOP3.LUT R12, R69.reuse, 0x60, RZ, 0xfc, !PT ;  /* 0x00000060450c7812 */ /* 0x040fe400078efcff */
[----:B---3--:R-:W-:Y:S01]  /*8eb0*/  LOP3.LUT R14, R69, 0x62, RZ, 0xfc, !PT ;  /* 0x00000062450e7812 */ /* 0x008fe200078efcff */
[----:B--2---:R-:W-:Y:S01]  /*8ec0*/  IMAD R11, R2, 0x2, R13 ;  /* 0x00000002020b7824 */ /* 0x004fe200078e020d */
[----:B------:R-:W-:Y:S01]  /*8ed0*/  LEA R6, P2, R13, R44, 0x2 ;  /* 0x0000002c0d067211 */ /* 0x000fe200078410ff */
[----:B------:R2:W-:Y:S01]  /*8ee0*/  @P5 STG.E desc[UR20][R8.64], R17 ;  /* 0x0000001108005986 */ /* 0x0005e2000c101914 */
[----:B------:R-:W-:-:S02]  /*8ef0*/  ISETP.LT.AND P4, PT, R12, UR11, !P0 ;  /* 0x0000000b0c007c0c */ /* 0x000fc4000c781270 */
[-C--:B------:R-:W-:Y:S01]  /*8f00*/  LEA.HI.X.SX32 R7, R13, R3.reuse, 0x2, P2 ;  /* 0x000000030d077211 */ /* 0x080fe200010f16ff */
[----:B------:R-:W-:Y:S01]  /*8f10*/  IMAD R13, R2, 0x2, R11 ;  /* 0x00000002020d7824 */ /* 0x000fe200078e020b */
[CC--:B------:R-:W-:Y:S02]  /*8f20*/  LEA R10, P6, R11.reuse, R44.reuse, 0x2 ;  /* 0x0000002c0b0a7211 */ /* 0x0c0fe400078c10ff */
[----:B------:R-:W-:Y:S01]  /*8f30*/  ISETP.LT.AND P5, PT, R14, UR11, !P0 ;  /* 0x0000000b0e007c0c */ /* 0x000fe2000c7a1270 */
[----:B------:R-:W-:Y:S01]  /*8f40*/  IMAD R15, R2, 0x2, R13 ;  /* 0x00000002020f7824 */ /* 0x000fe200078e020d */
[----:B------:R-:W-:Y:S01]  /*8f50*/  LEA.HI.X.SX32 R11, R11, R3, 0x2, P6 ;  /* 0x000000030b0b7211 */ /* 0x000fe200030f16ff */
[----:B------:R-:W-:Y:S01]  /*8f60*/  @P1 STG.E desc[UR20][R6.64], R18 ;  /* 0x0000001206001986 */ /* 0x000fe2000c101914 */
[-C--:B-1----:R-:W-:Y:S02]  /*8f70*/  LEA R4, P1, R13, R44.reuse, 0x2 ;  /* 0x0000002c0d047211 */ /* 0x082fe400078210ff */
[----:B--2---:R-:W-:Y:S01]  /*8f80*/  LOP3.LUT R9, R69, 0x66, RZ, 0xfc, !PT ;  /* 0x0000006645097812 */ /* 0x004fe200078efcff */
[----:B------:R1:W-:Y:S01]  /*8f90*/  @P3 STG.E desc[UR20][R10.64], R19 ;  /* 0x000000130a003986 */ /* 0x0003e2000c101914 */
[----:B------:R-:W-:-:S02]  /*8fa0*/  LEA R8, P6, R15, R44, 0x2 ;  /* 0x0000002c0f087211 */ /* 0x000fc400078c10ff */
[----:B------:R-:W-:Y:S02]  /*8fb0*/  ISETP.LT.AND P3, PT, R9, UR11, !P0 ;  /* 0x0000000b09007c0c */ /* 0x000fe4000c761270 */
[-C--:B------:R-:W-:Y:S01]  /*8fc0*/  LEA.HI.X.SX32 R9, R15, R3.reuse, 0x2, P6 ;  /* 0x000000030f097211 */ /* 0x080fe200030f16ff */
[C---:B------:R-:W-:Y:S01]  /*8fd0*/  IMAD R15, R2.reuse, 0x2, R15 ;  /* 0x00000002020f7824 */ /* 0x040fe200078e020f */
[----:B------:R-:W-:Y:S02]  /*8fe0*/  LEA.HI.X.SX32 R5, R13, R3, 0x2, P1 ;  /* 0x000000030d057211 */ /* 0x000fe400008f16ff */
[C---:B------:R-:W-:Y:S02]  /*8ff0*/  LOP3.LUT R12, R69.reuse, 0x64, RZ, 0xfc, !PT ;  /* 0x00000064450c7812 */ /* 0x040fe400078efcff */
[----:B------:R-:W-:Y:S01]  /*9000*/  LOP3.LUT R13, R69, 0x6a, RZ, 0xfc, !PT ;  /* 0x0000006a450d7812 */ /* 0x000fe200078efcff */
[----:B-1----:R-:W-:Y:S01]  /*9010*/  IMAD R11, R2, 0x2, R15 ;  /* 0x00000002020b7824 */ /* 0x002fe200078e020f */
[----:B------:R-:W-:Y:S01]  /*9020*/  ISETP.LT.AND P2, PT, R12, UR11, !P0 ;  /* 0x0000000b0c007c0c */ /* 0x000fe2000c741270 */
[----:B------:R1:W-:Y:S01]  /*9030*/  @P4 STG.E desc[UR20][R4.64], R20 ;  /* 0x0000001404004986 */ /* 0x0003e2000c101914 */
[----:B------:R-:W-:-:S02]  /*9040*/  LEA R6, P4, R15, R44, 0x2 ;  /* 0x0000002c0f067211 */ /* 0x000fc400078810ff */
[-C--:B------:R-:W-:Y:S01]  /*9050*/  LEA R10, P6, R11, R44.reuse, 0x2 ;  /* 0x0000002c0b0a7211 */ /* 0x080fe200078c10ff */
[----:B------:R2:W-:Y:S01]  /*9060*/  @P5 STG.E desc[UR20][R8.64], R21 ;  /* 0x0000001508005986 */ /* 0x0005e2000c101914 */
[----:B------:R-:W-:Y:S01]  /*9070*/  ISETP.LT.AND P5, PT, R13, UR11, !P0 ;  /* 0x0000000b0d007c0c */ /* 0x000fe2000c7a1270 */
[C---:B------:R-:W-:Y:S01]  /*9080*/  IMAD R13, R2.reuse, 0x2, R11 ;  /* 0x00000002020d7824 */ /* 0x040fe200078e020b */
[-C--:B------:R-:W-:Y:S02]  /*9090*/  LEA.HI.X.SX32 R7, R15, R3.reuse, 0x2, P4 ;  /* 0x000000030f077211 */ /* 0x080fe400020f16ff */
[----:B------:R-:W-:Y:S01]  /*90a0*/  LEA.HI.X.SX32 R11, R11, R3, 0x2, P6 ;  /* 0x000000030b0b7211 */ /* 0x000fe200030f16ff */
[----:B------:R-:W-:Y:S01]  /*90b0*/  IMAD R15, R2, 0x2, R13 ;  /* 0x00000002020f7824 */ /* 0x000fe200078e020d */
[----:B------:R-:W-:Y:S01]  /*90c0*/  LOP3.LUT R12, R69, 0x68, RZ, 0xfc, !PT ;  /* 0x00000068450c7812 */ /* 0x000fe200078efcff */
[----:B------:R-:W-:Y:S01]  /*90d0*/  @P2 STG.E desc[UR20][R6.64], R22 ;  /* 0x0000001606002986 */ /* 0x000fe2000c101914 */
[----:B-1----:R-:W-:-:S02]  /*90e0*/  LEA R4, P2, R13, R44, 0x2 ;  /* 0x0000002c0d047211 */ /* 0x002fc400078410ff */
[----:B------:R-:W-:Y:S01]  /*90f0*/  ISETP.LT.AND P1, PT, R12, UR11, !P0 ;  /* 0x0000000b0c007c0c */ /* 0x000fe2000c721270 */
[----:B------:R1:W-:Y:S01]  /*9100*/  @P3 STG.E desc[UR20][R10.64], R23 ;  /* 0x000000170a003986 */ /* 0x0003e2000c101914 */
[----:B--2---:R-:W-:Y:S02]  /*9110*/  LOP3.LUT R9, R69, 0x6e, RZ, 0xfc, !PT ;  /* 0x0000006e45097812 */ /* 0x004fe400078efcff */
[----:B------:R-:W-:Y:S01]  /*9120*/  LEA R8, P6, R15, R44, 0x2 ;  /* 0x0000002c0f087211 */ /* 0x000fe200078c10ff */
[----:B------:R-:W2:Y:S01]  /*9130*/  LDS.128 R20, [R0+0x800] ;  /* 0x0008000000147984 */ /* 0x000ea20000000c00 */
[----:B------:R-:W-:Y:S02]  /*9140*/  ISETP.LT.AND P3, PT, R9, UR11, !P0 ;  /* 0x0000000b09007c0c */ /* 0x000fe4000c761270 */
[-C--:B------:R-:W-:Y:S01]  /*9150*/  LEA.HI.X.SX32 R9, R15, R3.reuse, 0x2, P6 ;  /* 0x000000030f097211 */ /* 0x080fe200030f16ff */
[----:B------:R-:W-:Y:S01]  /*9160*/  IMAD R15, R2, 0x2, R15 ;  /* 0x00000002020f7824 */ /* 0x000fe200078e020f */
[----:B------:R-:W-:-:S02]  /*9170*/  LEA.HI.X.SX32 R5, R13, R3, 0x2, P2 ;  /* 0x000000030d057211 */ /* 0x000fc400010f16ff */
[C---:B------:R-:W-:Y:S01]  /*9180*/  LOP3.LUT R12, R69.reuse, 0x6c, RZ, 0xfc, !PT ;  /* 0x0000006c450c7812 */ /* 0x040fe200078efcff */
[----:B------:R-:W-:Y:S01]  /*9190*/  IMAD R13, R2, 0x2, R15 ;  /* 0x00000002020d7824 */ /* 0x000fe200078e020f */
[----:B-1----:R-:W-:Y:S01]  /*91a0*/  LOP3.LUT R11, R69, 0x74, RZ, 0xfc, !PT ;  /* 0x00000074450b7812 */ /* 0x002fe200078efcff */
[----:B------:R-:W-:Y:S01]  /*91b0*/  @P1 STG.E desc[UR20][R4.64], R28 ;  /* 0x0000001c04001986 */ /* 0x000fe2000c101914 */
[----:B------:R-:W-:Y:S02]  /*91c0*/  ISETP.LT.AND P4, PT, R12, UR11, !P0 ;  /* 0x0000000b0c007c0c */ /* 0x000fe4000c781270 */
[-C--:B------:R-:W-:Y:S01]  /*91d0*/  LEA R10, P6, R13, R44.reuse, 0x2 ;  /* 0x0000002c0d0a7211 */ /* 0x080fe200078c10ff */
[----:B------:R1:W-:Y:S01]  /*91e0*/  @P5 STG.E desc[UR20][R8.64], R29 ;  /* 0x0000001d08005986 */ /* 0x0003e2000c101914 */
[----:B------:R-:W-:Y:S02]  /*91f0*/  LOP3.LUT R12, R69, 0x70, RZ, 0xfc, !PT ;  /* 0x00000070450c7812 */ /* 0x000fe400078efcff */
[----:B------:R-:W-:-:S02]  /*9200*/  LEA R6, P1, R15, R44, 0x2 ;  /* 0x0000002c0f067211 */ /* 0x000fc400078210ff */
[----:B------:R-:W-:Y:S02]  /*9210*/  ISETP.LT.AND P5, PT, R11, UR11, !P0 ;  /* 0x0000000b0b007c0c */ /* 0x000fe4000c7a1270 */
[-C--:B------:R-:W-:Y:S01]  /*9220*/  LEA.HI.X.SX32 R11, R13, R3.reuse, 0x2, P6 ;  /* 0x000000030d0b7211 */ /* 0x080fe200030f16ff */
[----:B------:R-:W-:Y:S01]  /*9230*/  IMAD R13, R2, 0x2, R13 ;  /* 0x00000002020d7824 */ /* 0x000fe200078e020d */
[----:B------:R-:W-:Y:S02]  /*9240*/  ISETP.LT.AND P2, PT, R12, UR11, !P0 ;  /* 0x0000000b0c007c0c */ /* 0x000fe4000c741270 */
[----:B------:R-:W-:Y:S01]  /*9250*/  LOP3.LUT R12, R69, 0x72, RZ, 0xfc, !PT ;  /* 0x00000072450c7812 */ /* 0x000fe200078efcff */
[----:B-1----:R-:W-:Y:S01]  /*9260*/  IMAD R9, R2, 0x2, R13 ;  /* 0x0000000202097824 */ /* 0x002fe200078e020d */
[----:B------:R-:W-:Y:S02]  /*9270*/  LEA.HI.X.SX32 R7, R15, R3, 0x2, P1 ;  /* 0x000000030f077211 */ /* 0x000fe400008f16ff */
[----:B------:R-:W-:-:S02]  /*9280*/  ISETP.LT.AND P1, PT, R12, UR11, !P0 ;  /* 0x0000000b0c007c0c */ /* 0x000fc4000c721270 */
[-C--:B------:R-:W-:Y:S01]  /*9290*/  LEA R8, P6, R9, R44.reuse, 0x2 ;  /* 0x0000002c09087211 */ /* 0x080fe200078c10ff */
[----:B------:R1:W-:Y:S01]  /*92a0*/  @P4 STG.E desc[UR20][R6.64], R30 ;  /* 0x0000001e06004986 */ /* 0x0003e2000c101914 */
[C---:B------:R-:W-:Y:S02]  /*92b0*/  LOP3.LUT R12, R69.reuse, 0x76, RZ, 0xfc, !PT ;  /* 0x00000076450c7812 */ /* 0x040fe400078efcff */
[----:B------:R-:W-:Y:S01]  /*92c0*/  LOP3.LUT R0, R69, 0x7e, RZ, 0xfc, !PT ;  /* 0x0000007e45007812 */ /* 0x000fe200078efcff */
[----:B------:R3:W-:Y:S01]  /*92d0*/  @P3 STG.E desc[UR20][R10.64], R31 ;  /* 0x0000001f0a003986 */ /* 0x0007e2000c101914 */
[C---:B------:R-:W-:Y:S02]  /*92e0*/  LEA R4, P3, R13.reuse, R44, 0x2 ;  /* 0x0000002c0d047211 */ /* 0x040fe400078610ff */
[----:B------:R-:W-:Y:S02]  /*92f0*/  ISETP.LT.AND P4, PT, R12, UR11, !P0 ;  /* 0x0000000b0c007c0c */ /* 0x000fe4000c781270 */
[----:B------:R-:W-:-:S02]  /*9300*/  LEA.HI.X.SX32 R5, R13, R3, 0x2, P3 ;  /* 0x000000030d057211 */ /* 0x000fc400018f16ff */
[----:B------:R-:W-:Y:S01]  /*9310*/  LOP3.LUT R12, R69, 0x78, RZ, 0xfc, !PT ;  /* 0x00000078450c7812 */ /* 0x000fe200078efcff */
[C---:B-1----:R-:W-:Y:S01]  /*9320*/  IMAD R7, R2.reuse, 0x2, R9 ;  /* 0x0000000202077824 */ /* 0x042fe200078e0209 */
[----:B------:R-:W-:Y:S01]  /*9330*/  LEA.HI.X.SX32 R9, R9, R3, 0x2, P6 ;  /* 0x0000000309097211 */ /* 0x000fe200030f16ff */
[----:B------:R1:W-:Y:S01]  /*9340*/  @P2 STG.E desc[UR20][R4.64], R24 ;  /* 0x0000001804002986 */ /* 0x0003e2000c101914 */
[C---:B------:R-:W-:Y:S01]  /*9350*/  LOP3.LUT R6, R69.reuse, 0x7a, RZ, 0xfc, !PT ;  /* 0x0000007a45067812 */ /* 0x040fe200078efcff */
[----:B---3--:R-:W-:Y:S01]  /*9360*/  IMAD R11, R2, 0x2, R7 ;  /* 0x00000002020b7824 */ /* 0x008fe200078e0207 */
[----:B------:R-:W-:Y:S01]  /*9370*/  LOP3.LUT R69, R69, 0x7c, RZ, 0xfc, !PT ;  /* 0x0000007c45457812 */ /* 0x000fe200078efcff */
[----:B------:R3:W-:Y:S01]  /*9380*/  @P1 STG.E desc[UR20][R8.64], R25 ;  /* 0x0000001908001986 */ /* 0x0007e2000c101914 */
[----:B------:R-:W-:Y:S01]  /*9390*/  ISETP.LT.AND P2, PT, R6, UR11, !P0 ;  /* 0x0000000b06007c0c */ /* 0x000fe2000c741270 */
[----:B------:R-:W-:Y:S01]  /*93a0*/  IMAD R13, R2, 0x2, R11 ;  /* 0x00000002020d7824 */ /* 0x000fe200078e020b */
[----:B------:R-:W-:-:S02]  /*93b0*/  LEA R6, P6, R7, R44, 0x2 ;  /* 0x0000002c07067211 */ /* 0x000fc400078c10ff */
[-C--:B------:R-:W-:Y:S01]  /*93c0*/  LEA R10, P1, R11, R44.reuse, 0x2 ;  /* 0x0000002c0b0a7211 */ /* 0x080fe200078210ff */
[C---:B------:R-:W-:Y:S01]  /*93d0*/  IMAD R15, R2.reuse, 0x2, R13 ;  /* 0x00000002020f7824 */ /* 0x040fe200078e020d */
[-C--:B------:R-:W-:Y:S02]  /*93e0*/  LEA.HI.X.SX32 R7, R7, R3.reuse, 0x2, P6 ;  /* 0x0000000307077211 */ /* 0x080fe400030f16ff */
[-C--:B------:R-:W-:Y:S01]  /*93f0*/  LEA.HI.X.SX32 R11, R11, R3.reuse, 0x2, P1 ;  /* 0x000000030b0b7211 */ /* 0x080fe200008f16ff */
[C---:B------:R-:W-:Y:S01]  /*9400*/  IMAD R17, R2.reuse, 0x2, R15 ;  /* 0x0000000202117824 */ /* 0x040fe200078e020f */
[-C--:B-1----:R-:W-:Y:S01]  /*9410*/  LEA R4, P6, R13, R44.reuse, 0x2 ;  /* 0x0000002c0d047211 */ /* 0x082fe200078c10ff */
[----:B------:R1:W-:Y:S01]  /*9420*/  @P5 STG.E desc[UR20][R6.64], R26 ;  /* 0x0000001a06005986 */ /* 0x0003e2000c101914 */
[----:B---3--:R-:W-:Y:S01]  /*9430*/  LEA R8, P1, R15, R44, 0x2 ;  /* 0x0000002c0f087211 */ /* 0x008fe200078210ff */
[----:B------:R-:W-:Y:S01]  /*9440*/  IMAD R2, R2, 0x2, R17 ;  /* 0x0000000202027824 */ /* 0x000fe200078e0211 */
[----:B------:R-:W-:Y:S01]  /*9450*/  ISETP.LT.AND P3, PT, R12, UR11, !P0 ;  /* 0x0000000b0c007c0c */ /* 0x000fe2000c761270 */
[----:B------:R1:W-:Y:S01]  /*9460*/  @P4 STG.E desc[UR20][R10.64], R27 ;  /* 0x0000001b0a004986 */ /* 0x0003e2000c101914 */
[----:B------:R-:W-:-:S02]  /*9470*/  LEA.HI.X.SX32 R5, R13, R3, 0x2, P6 ;  /* 0x000000030d057211 */ /* 0x000fc400030f16ff */
[-C--:B------:R-:W-:Y:S02]  /*9480*/  LEA.HI.X.SX32 R9, R15, R3.reuse, 0x2, P1 ;  /* 0x000000030f097211 */ /* 0x080fe400008f16ff */
[-C--:B------:R-:W-:Y:S02]  /*9490*/  LEA R12, P6, R17, R44.reuse, 0x2 ;  /* 0x0000002c110c7211 */ /* 0x080fe400078c10ff */
[----:B------:R-:W-:Y:S02]  /*94a0*/  ISETP.LT.AND P1, PT, R69, UR11, !P0 ;  /* 0x0000000b45007c0c */ /* 0x000fe4000c721270 */
[----:B------:R-:W-:Y:S02]  /*94b0*/  ISETP.LT.AND P0, PT, R0, UR11, !P0 ;  /* 0x0000000b00007c0c */ /* 0x000fe4000c701270 */
[----:B------:R-:W-:Y:S01]  /*94c0*/  LEA.HI.X.SX32 R13, R17, R3, 0x2, P6 ;  /* 0x00000003110d7211 */ /* 0x000fe200030f16ff */
[----:B--2---:R1:W-:Y:S01]  /*94d0*/  @P3 STG.E desc[UR20][R4.64], R20 ;  /* 0x0000001404003986 */ /* 0x0043e2000c101914 */
[----:B------:R-:W-:-:S03]  /*94e0*/  LEA R44, P6, R2, R44, 0x2 ;  /* 0x0000002c022c7211 */ /* 0x000fc600078c10ff */
[----:B------:R1:W-:Y:S01]  /*94f0*/  @P2 STG.E desc[UR20][R8.64], R21 ;  /* 0x0000001508002986 */ /* 0x0003e2000c101914 */
[----:B------:R-:W-:-:S03]  /*9500*/  LEA.HI.X.SX32 R45, R2, R3, 0x2, P6 ;  /* 0x00000003022d7211 */ /* 0x000fc600030f16ff */
[----:B------:R1:W-:Y:S04]  /*9510*/  @P1 STG.E desc[UR20][R12.64], R22 ;  /* 0x000000160c001986 */ /* 0x0003e8000c101914 */
[----:B------:R1:W-:Y:S01]  /*9520*/  @P0 STG.E desc[UR20][R44.64], R23 ;  /* 0x000000172c000986 */ /* 0x0003e2000c101914 */
[----:B------:R-:W-:Y:S06]  /*9530*/  BAR.SYNC.DEFER_BLOCKING 0x0 ;  /* 0x0000000000007b1d */ /* 0x000fec0000010000 */
[----:B------:R-:W-:Y:S05]  /*9540*/  BRA.U UP0, `(.L_x_13) ;  /* 0x0000000100a07547 */ /* 0x000fea000b800000 */
[----:B------:R-:W2:Y:S01]  /*9550*/  S2UR UR5, SR_CgaCtaId ;  /* 0x00000000000579c3 */ /* 0x000ea20000008800 */
[----:B------:R-:W-:Y:S01]  /*9560*/  NOP ;  /* 0x0000000000007918 */ /* 0x000fe20000000000 */
[----:B------:R-:W-:Y:S01]  /*9570*/  UMOV UR4, 0x50 ;  /* 0x0000005000047882 */ /* 0x000fe20000000000 */
[----:B------:R-:W-:Y:S02]  /*9580*/  IMAD.U32 R0, RZ, RZ, UR22 ;  /* 0x00000016ff007e24 */ /* 0x000fe4000f8e00ff */
[----:B------:R-:W-:Y:S02]  /*9590*/  IMAD.MOV.U32 R3, RZ, RZ, 0xf ;  /* 0x0000000fff037424 */ /* 0x000fe400078e00ff */
[----:B-1----:R-:W-:Y:S01]  /*95a0*/  IMAD.MOV.U32 R7, RZ, RZ, 0x1 ;  /* 0x00000001ff077424 */ /* 0x002fe200078e00ff */
[----:B------:R-:W-:-:S04]  /*95b0*/  LOP3.LUT R0, R0, 0xffff, RZ, 0xc0, !PT ;  /* 0x0000ffff00007812 */ /* 0x000fc800078ec0ff */
[----:B------:R-:W-:-:S05]  /*95c0*/  SHF.R.U32.HI R0, RZ, 0x5, R0 ;  /* 0x00000005ff007819 */ /* 0x000fca0000011600 */
[----:B------:R-:W-:Y:S01]  /*95d0*/  VIADD R2, R0, 0x10 ;  /* 0x0000001000027836 */ /* 0x000fe20000000000 */
[----:B------:R-:W-:Y:S01]  /*95e0*/  SHF.L.U32 R0, R3, R0, RZ ;  /* 0x0000000003007219 */ /* 0x000fe200000006ff */
[----:B--2---:R-:W-:-:S03]  /*95f0*/  ULEA UR6, UR5, UR4, 0x18 ;  /* 0x0000000405067291 */ /* 0x004fc6000f8ec0ff */
[----:B------:R-:W-:-:S04]  /*9600*/  SHF.L.U32 R3, R7, R2, RZ ;  /* 0x0000000207037219 */ /* 0x000fc800000006ff */
[----:B------:R-:W-:Y:S02]  /*9610*/  LOP3.LUT R0, R3, R0, RZ, 0xfc, !PT ;  /* 0x0000000003007212 */ /* 0x000fe400078efcff */
[----:B------:R-:W1:Y:S02]  /*9620*/  LDS R5, [UR6] ;  /* 0x00000006ff057984 */ /* 0x000e640008000800 */
[C---:B------:R-:W-:Y:S02]  /*9630*/  LOP3.LUT R2, R0.reuse, 0xffff, RZ, 0xc0, !PT ;  /* 0x0000ffff00027812 */ /* 0x040fe400078ec0ff */
[----:B-1----:R-:W-:-:S04]  /*9640*/  LOP3.LUT R3, R0, 0xffff, R5, 0x80, !PT ;  /* 0x0000ffff00037812 */ /* 0x002fc800078e8005 */
[----:B------:R-:W-:-:S13]  /*9650*/  ISETP.NE.AND P0, PT, R3, R2, PT ;  /* 0x000000020300720c */ /* 0x000fda0003f05270 */
[----:B------:R-:W-:Y:S05]  /*9660*/  @P0 BRA `(.L_x_14) ;  /* 0x0000000000500947 */ /* 0x000fea0003800000 */
[----:B------:R-:W-:Y:S02]  /*9670*/  SHF.R.U32.HI R5, RZ, 0x10, R5 ;  /* 0x00000010ff057819 */ /* 0x000fe40000011605 */
[----:B------:R-:W-:-:S04]  /*9680*/  SHF.R.U32.HI R2, RZ, 0x10, R0 ;  /* 0x00000010ff027819 */ /* 0x000fc80000011600 */
[----:B------:R-:W-:-:S04]  /*9690*/  LOP3.LUT R5, R5, R2, RZ, 0xc0, !PT ;  /* 0x0000000205057212 */ /* 0x000fc800078ec0ff */
[----:B------:R-:W-:-:S13]  /*96a0*/  ISETP.NE.AND P0, PT, R5, R2, PT ;  /* 0x000000020500720c */ /* 0x000fda0003f05270 */
[----:B------:R-:W-:Y:S05]  /*96b0*/  @P0 BRA `(.L_x_15) ;  /* 0x0000000000300947 */ /* 0x000fea0003800000 */
[----:B------:R-:W-:Y:S01]  /*96c0*/  R2UR UR4, R0 ;  /* 0x00000000000472ca */ /* 0x000fe200000e0000 */
[----:B------:R-:W-:Y:S01]  /*96d0*/  VOTEU.ANY UR5, UPT, PT ;  /* 0x0000000000057886 */ /* 0x000fe200038e0100 */
[----:B------:R-:W1:Y:S01]  /*96e0*/  S2R R0, SR_LANEID ;  /* 0x0000000000007919 */ /* 0x000e620000000000 */
[----:B------:R-:W-:-:S10]  /*96f0*/  UFLO.U32 UR5, UR5 ;  /* 0x00000005000572bd */ /* 0x000fd400080e0000 */
[----:B------:R-:W-:-:S06]  /*9700*/  ULOP3.LUT UR4, URZ, UR4, URZ, 0x33, !UPT ;  /* 0x00000004ff047292 */ /* 0x000fcc000f8e33ff */
[----:B------:R-:W-:-:S04]  /*9710*/  IMAD.U32 R2, RZ, RZ, UR4 ;  /* 0x00000004ff027e24 */ /* 0x000fc8000f8e00ff */
[----:B------:R-:W2:Y:S02]  /*9720*/  REDUX UR7, R2 ;  /* 0x00000000020773c4 */ /* 0x000ea40000000000 */
[----:B------:R3:W-:Y:S01]  /*9730*/  UTCATOMSWS.AND URZ, UR4 ;  /* 0x0000000400ff79e3 */ /* 0x0007e20008000000 */
[----:B-1----:R-:W-:Y:S01]  /*9740*/  ISETP.EQ.U32.AND P0, PT, R0, UR5, PT ;  /* 0x0000000500007c0c */ /* 0x002fe2000bf02070 */
[----:B--2---:R-:W-:-:S12]  /*9750*/  IMAD.U32 R0, RZ, RZ, UR7 ;  /* 0x00000007ff007e24 */ /* 0x004fd8000f8e00ff */
[----:B------:R3:W-:Y:S01]  /*9760*/  @P0 ATOMS.AND RZ, [UR6], R0 ;  /* 0x00000000ffff098c */ /* 0x0007e2000a800006 */
[----:B------:R-:W-:Y:S05]  /*9770*/  BRA `(.L_x_13) ;  /* 0x0000000000147947 */ /* 0x000fea0003800000 */
.L_x_15:
[----:B------:R-:W-:-:S07]  /*9780*/  MOV R2, 0x97a0 ;  /* 0x000097a000027802 */ /* 0x000fce0000000f00 */
[----:B------:R-:W-:Y:S05]  /*9790*/  CALL.REL.NOINC `($__internal_0_$__cuda_sm10x_tcgen05_guardrail_trap_col_being_dealloced_not_returned_by_alloc) ;  /* 0x00000000002c7944 */ /* 0x000fea0003c00000 */
[----:B------:R-:W-:Y:S05]  /*97a0*/  BRA `(.L_x_13) ;  /* 0x0000000000087947 */ /* 0x000fea0003800000 */
.L_x_14:
[----:B------:R-:W-:-:S07]  /*97b0*/  MOV R2, 0x97d0 ;  /* 0x000097d000027802 */ /* 0x000fce0000000f00 */
[----:B------:R-:W-:Y:S05]  /*97c0*/  CALL.REL.NOINC `($__internal_2_$__cuda_sm10x_tcgen05_guardrail_trap_unallocated_columns_being_dealloced) ;  /* 0x0000000000387944 */ /* 0x000fea0003c00000 */
.L_x_13:
[----:B------:R-:W-:Y:S01]  /*97d0*/  NOP ;  /* 0x0000000000007918 */ /* 0x000fe20000000000 */
[----:B---3--:R-:W-:Y:S05]  /*97e0*/  EXIT ;  /* 0x000000000000794d */ /* 0x008fea0003800000 */
.L_x_9:
[----:B------:R-:W1:Y:S02]  /*97f0*/  SYNCS.PHASECHK.TRANS64.TRYWAIT P4, [UR13], R10 ;  /* 0x0000000aff0075a7 */ /* 0x000e64000808110d */
[----:B-1----:R-:W-:Y:S05]  /*9800*/  @!P4 BRA `(.L_x_9) ;  /* 0xfffffffc00f8c947 */ /* 0x002fea000383ffff */
[----:B------:R-:W-:Y:S05]  /*9810*/  BRA `(.L_x_16) ;  /* 0xffffffcc00387947 */ /* 0x000fea000383ffff */
.L_x_12:
[----:B------:R-:W1:Y:S02]  /*9820*/  SYNCS.PHASECHK.TRANS64.TRYWAIT P1, [UR12], R4 ;  /* 0x00000004ff0075a7 */ /* 0x000e64000802110c */
[----:B-1----:R-:W-:Y:S05]  /*9830*/  @!P1 BRA `(.L_x_12) ;  /* 0xfffffffc00f89947 */ /* 0x002fea000383ffff */
[----:B------:R-:W-:Y:S05]  /*9840*/  BRA `(.L_x_11) ;  /* 0xffffffdc002c7947 */ /* 0x000fea000383ffff */
        .weak           $__internal_0_$__cuda_sm10x_tcgen05_guardrail_trap_col_being_dealloced_not_returned_by_alloc
        .type           $__internal_0_$__cuda_sm10x_tcgen05_guardrail_trap_col_being_dealloced_not_returned_by_alloc,@function
        .size           $__internal_0_$__cuda_sm10x_tcgen05_guardrail_trap_col_being_dealloced_not_returned_by_alloc,($__internal_1_$__cuda_sm10x_tcgen05_guardrail_trap_phase_invalid_during_alloc - $__internal_0_$__cuda_sm10x_tcgen05_guardrail_trap_col_being_dealloced_not_returned_by_alloc)
$__internal_0_$__cuda_sm10x_tcgen05_guardrail_trap_col_being_dealloced_not_returned_by_alloc:
[----:B------:R-:W-:Y:S05]  /*9850*/  BPT.TRAP 0x1 ;  /* 0x000000040000795c */ /* 0x000fea0000300000 */
[----:B------:R-:W-:-:S04]  /*9860*/  IMAD.MOV.U32 R3, RZ, RZ, 0x0 ;  /* 0x00000000ff037424 */ /* 0x000fc800078e00ff */
[----:B------:R-:W-:Y:S05]  /*9870*/  RET.REL.NODEC R2 `(matmul_kernel) ;  /* 0xffffff6402e07950 */ /* 0x000fea0003c3ffff */
        .weak           $__internal_1_$__cuda_sm10x_tcgen05_guardrail_trap_phase_invalid_during_alloc
        .type           $__internal_1_$__cuda_sm10x_tcgen05_guardrail_trap_phase_invalid_during_alloc,@function
        .size           $__internal_1_$__cuda_sm10x_tcgen05_guardrail_trap_phase_invalid_during_alloc,($__internal_2_$__cuda_sm10x_tcgen05_guardrail_trap_unallocated_columns_being_dealloced - $__internal_1_$__cuda_sm10x_tcgen05_guardrail_trap_phase_invalid_during_alloc)
$__internal_1_$__cuda_sm10x_tcgen05_guardrail_trap_phase_invalid_during_alloc:
[----:B------:R-:W-:Y:S05]  /*9880*/  BPT.TRAP 0x1 ;  /* 0x000000040000795c */ /* 0x000fea0000300000 */
[----:B------:R-:W-:-:S04]  /*9890*/  IMAD.MOV.U32 R3, RZ, RZ, 0x0 ;  /* 0x00000000ff037424 */ /* 0x000fc800078e00ff */
[----:B------:R-:W-:Y:S05]  /*98a0*/  RET.REL.NODEC R2 `(matmul_kernel) ;  /* 0xffffff6402d47950 */ /* 0x000fea0003c3ffff */
        .weak           $__internal_2_$__cuda_sm10x_tcgen05_guardrail_trap_unallocated_columns_being_dealloced
        .type           $__internal_2_$__cuda_sm10x_tcgen05_guardrail_trap_unallocated_columns_being_dealloced,@function
        .size           $__internal_2_$__cuda_sm10x_tcgen05_guardrail_trap_unallocated_columns_being_dealloced,(.L_x_20 - $__internal_2_$__cuda_sm10x_tcgen05_guardrail_trap_unallocated_columns_being_dealloced)
$__internal_2_$__cuda_sm10x_tcgen05_guardrail_trap_unallocated_columns_being_dealloced:
[----:B------:R-:W-:Y:S05]  /*98b0*/  BPT.TRAP 0x1 ;  /* 0x000000040000795c */ /* 0x000fea0000300000 */
[----:B------:R-:W-:-:S04]  /*98c0*/  IMAD.MOV.U32 R3, RZ, RZ, 0x0 ;  /* 0x00000000ff037424 */ /* 0x000fc800078e00ff */
[----:B------:R-:W-:Y:S05]  /*98d0*/  RET.REL.NODEC R2 `(matmul_kernel) ;  /* 0xffffff6402c87950 */ /* 0x000fea0003c3ffff */
.L_x_17:
[----:B------:R-:W-:-:S00]  /*98e0*/  BRA `(.L_x_17) ;  /* 0xfffffffc00fc7947 */ /* 0x000fc0000383ffff */
[----:B------:R-:W-:-:S00]  /*98f0*/  NOP ;  /* 0x0000000000007918 */ /* 0x000fc00000000000 */
        /* <DEDUP_REMOVED lines=8> */
.L_x_20:


//--------------------- .nv.shared.matmul_kernel  --------------------------
	.section	.nv.shared.matmul_kernel,"aw",@nobits
	.sectionflags	@""
	.align	16
	.zero		1024


//--------------------- .nv.shared.reserved.0     --------------------------
	.section	.nv.shared.reserved.0,"aw",@nobits
	.align	8
	.weak		__nv_reservedSMEM_offset_0_alias
	.size		__nv_reservedSMEM_offset_0_alias, 0, 64
	.other		__nv_reservedSMEM_offset_0_alias,@"STO_CUDA_RESERVED_SHARED STV_DEFAULT"
__nv_reservedSMEM_offset_0_alias:
	.zero		0
.nv.shared.reserved.0:
	.zero		64
	.weak		__nv_reservedSMEM_allocation_phase
	.type		__nv_reservedSMEM_allocation_phase,@object
	.size		__nv_reservedSMEM_allocation_phase,(.L_0 - __nv_reservedSMEM_allocation_phase)
__nv_reservedSMEM_allocation_phase:
	.zero		1
.L_0:
	.zero		7
	.weak		__nv_reservedSMEM_devtool_atexit_pc
	.type		__nv_reservedSMEM_devtool_atexit_pc,@object
	.size		__nv_reservedSMEM_devtool_atexit_pc,(__nv_reservedSMEM_allocation_mask - __nv_reservedSMEM_devtool_atexit_pc)
__nv_reservedSMEM_devtool_atexit_pc:
	.zero		8
	.weak		__nv_reservedSMEM_allocation_mask
	.type		__nv_reservedSMEM_allocation_mask,@object
	.size		__nv_reservedSMEM_allocation_mask,(.L_2 - __nv_reservedSMEM_allocation_mask)
__nv_reservedSMEM_allocation_mask:
	.zero		4
.L_2:


//--------------------- .nv.constant0.matmul_kernel --------------------------
	.section	.nv.constant0.matmul_kernel,"a",@progbits
	.sectionflags	@""
	.align	4
.nv.constant0.matmul_kernel:
	.zero		976


//--------------------- SYMBOLS --------------------------

	.type		.nv.reservedSmem.offset0,@object
	.size		.nv.reservedSmem.offset0,0x4
	.type		.nv.reservedSmem.cap,@object
	.size		.nv.reservedSmem.cap,0x4
